//
// Generated by NVIDIA NVVM Compiler
//
// Compiler Build ID: CL-36424714
// Cuda compilation tools, release 13.0, V13.0.88
// Based on NVVM 20.0.0
//

.version 9.0
.target sm_100
.address_size 64

	// .globl	eri_batch_f32
// _ZZ41eri_one_series_many_params_time_major_f32E7sh_high has been demoted
// _ZZ41eri_one_series_many_params_time_major_f32E6sh_low has been demoted
// _ZZ32transpose_rm_to_tm_32x32_pad_f32E4tile has been demoted

.visible .entry eri_batch_f32(
	.param .u64 .ptr .align 1 eri_batch_f32_param_0,
	.param .u64 .ptr .align 1 eri_batch_f32_param_1,
	.param .u64 .ptr .align 1 eri_batch_f32_param_2,
	.param .u32 eri_batch_f32_param_3,
	.param .u32 eri_batch_f32_param_4,
	.param .u32 eri_batch_f32_param_5,
	.param .u64 .ptr .align 1 eri_batch_f32_param_6,
	.param .u64 .ptr .align 1 eri_batch_f32_param_7
)
{
	.reg .pred 	%p<11>;
	.reg .b32 	%r<24>;
	.reg .b32 	%f<12>;
	.reg .b64 	%rd<32>;

	ld.param.u64 	%rd8, [eri_batch_f32_param_0];
	ld.param.u64 	%rd9, [eri_batch_f32_param_1];
	ld.param.u64 	%rd10, [eri_batch_f32_param_2];
	ld.param.u32 	%r10, [eri_batch_f32_param_3];
	ld.param.u32 	%r11, [eri_batch_f32_param_4];
	ld.param.u32 	%r12, [eri_batch_f32_param_5];
	ld.param.u64 	%rd6, [eri_batch_f32_param_6];
	ld.param.u64 	%rd7, [eri_batch_f32_param_7];
	cvta.to.global.u64 	%rd1, %rd7;
	cvta.to.global.u64 	%rd2, %rd9;
	cvta.to.global.u64 	%rd3, %rd6;
	cvta.to.global.u64 	%rd4, %rd8;
	cvta.to.global.u64 	%rd5, %rd10;
	mov.u32 	%r13, %ntid.x;
	mov.u32 	%r14, %nctaid.x;
	mul.lo.s32 	%r1, %r13, %r14;
	add.s32 	%r15, %r11, %r12;
	add.s32 	%r2, %r15, -1;
	mov.u32 	%r16, %ctaid.x;
	mov.u32 	%r17, %tid.x;
	mad.lo.s32 	%r23, %r16, %r13, %r17;
	setp.ge.s32 	%p1, %r23, %r10;
	@%p1 bra 	$L__BB0_16;
	setp.ne.s64 	%p2, %rd6, 0;
	@%p2 bra 	$L__BB0_7;
	setp.eq.s64 	%p8, %rd7, 0;
	@%p8 bra 	$L__BB0_16;
$L__BB0_3:
	setp.lt.s32 	%p9, %r23, %r2;
	@%p9 bra 	$L__BB0_5;
	mul.wide.s32 	%rd26, %r23, 4;
	add.s64 	%rd27, %rd5, %rd26;
	ld.global.nc.f32 	%f9, [%rd27];
	add.s64 	%rd28, %rd2, %rd26;
	ld.global.nc.f32 	%f10, [%rd28];
	sub.f32 	%f11, %f10, %f9;
	add.s64 	%rd29, %rd1, %rd26;
	st.global.f32 	[%rd29], %f11;
	bra.uni 	$L__BB0_6;
$L__BB0_5:
	mul.wide.s32 	%rd30, %r23, 4;
	add.s64 	%rd31, %rd1, %rd30;
	mov.b32 	%r20, 2143289344;
	st.global.u32 	[%rd31], %r20;
$L__BB0_6:
	add.s32 	%r23, %r23, %r1;
	setp.lt.s32 	%p10, %r23, %r10;
	@%p10 bra 	$L__BB0_3;
	bra.uni 	$L__BB0_16;
$L__BB0_7:
	setp.eq.s64 	%p3, %rd7, 0;
	@%p3 bra 	$L__BB0_8;
	bra.uni 	$L__BB0_12;
$L__BB0_8:
	setp.lt.s32 	%p6, %r23, %r2;
	@%p6 bra 	$L__BB0_10;
	mul.wide.s32 	%rd20, %r23, 4;
	add.s64 	%rd21, %rd5, %rd20;
	ld.global.nc.f32 	%f6, [%rd21];
	add.s64 	%rd22, %rd4, %rd20;
	ld.global.nc.f32 	%f7, [%rd22];
	sub.f32 	%f8, %f7, %f6;
	add.s64 	%rd23, %rd3, %rd20;
	st.global.f32 	[%rd23], %f8;
	bra.uni 	$L__BB0_11;
$L__BB0_10:
	mul.wide.s32 	%rd24, %r23, 4;
	add.s64 	%rd25, %rd3, %rd24;
	mov.b32 	%r19, 2143289344;
	st.global.u32 	[%rd25], %r19;
$L__BB0_11:
	add.s32 	%r23, %r23, %r1;
	setp.lt.s32 	%p7, %r23, %r10;
	@%p7 bra 	$L__BB0_8;
	bra.uni 	$L__BB0_16;
$L__BB0_12:
	setp.ge.s32 	%p4, %r23, %r2;
	@%p4 bra 	$L__BB0_14;
	mul.wide.s32 	%rd17, %r23, 4;
	add.s64 	%rd18, %rd3, %rd17;
	mov.b32 	%r18, 2143289344;
	st.global.u32 	[%rd18], %r18;
	add.s64 	%rd19, %rd1, %rd17;
	st.global.u32 	[%rd19], %r18;
	bra.uni 	$L__BB0_15;
$L__BB0_14:
	mul.wide.s32 	%rd11, %r23, 4;
	add.s64 	%rd12, %rd5, %rd11;
	ld.global.nc.f32 	%f1, [%rd12];
	add.s64 	%rd13, %rd4, %rd11;
	ld.global.nc.f32 	%f2, [%rd13];
	sub.f32 	%f3, %f2, %f1;
	add.s64 	%rd14, %rd3, %rd11;
	st.global.f32 	[%rd14], %f3;
	add.s64 	%rd15, %rd2, %rd11;
	ld.global.nc.f32 	%f4, [%rd15];
	sub.f32 	%f5, %f4, %f1;
	add.s64 	%rd16, %rd1, %rd11;
	st.global.f32 	[%rd16], %f5;
$L__BB0_15:
	add.s32 	%r23, %r23, %r1;
	setp.lt.s32 	%p5, %r23, %r10;
	@%p5 bra 	$L__BB0_12;
$L__BB0_16:
	ret;

}
	// .globl	eri_many_series_one_param_time_major_f32
.visible .entry eri_many_series_one_param_time_major_f32(
	.param .u64 .ptr .align 1 eri_many_series_one_param_time_major_f32_param_0,
	.param .u64 .ptr .align 1 eri_many_series_one_param_time_major_f32_param_1,
	.param .u64 .ptr .align 1 eri_many_series_one_param_time_major_f32_param_2,
	.param .u32 eri_many_series_one_param_time_major_f32_param_3,
	.param .u32 eri_many_series_one_param_time_major_f32_param_4,
	.param .u64 .ptr .align 1 eri_many_series_one_param_time_major_f32_param_5,
	.param .u32 eri_many_series_one_param_time_major_f32_param_6,
	.param .u64 .ptr .align 1 eri_many_series_one_param_time_major_f32_param_7,
	.param .u64 .ptr .align 1 eri_many_series_one_param_time_major_f32_param_8
)
{
	.reg .pred 	%p<55>;
	.reg .b32 	%r<213>;
	.reg .b32 	%f<78>;
	.reg .b64 	%rd<189>;

	ld.param.u64 	%rd31, [eri_many_series_one_param_time_major_f32_param_2];
	ld.param.u32 	%r95, [eri_many_series_one_param_time_major_f32_param_3];
	ld.param.u32 	%r96, [eri_many_series_one_param_time_major_f32_param_4];
	ld.param.u64 	%rd32, [eri_many_series_one_param_time_major_f32_param_5];
	ld.param.u32 	%r97, [eri_many_series_one_param_time_major_f32_param_6];
	ld.param.u64 	%rd33, [eri_many_series_one_param_time_major_f32_param_7];
	ld.param.u64 	%rd34, [eri_many_series_one_param_time_major_f32_param_8];
	cvta.to.global.u64 	%rd1, %rd34;
	cvta.to.global.u64 	%rd2, %rd33;
	cvta.to.global.u64 	%rd3, %rd31;
	mov.u32 	%r98, %ctaid.x;
	mov.u32 	%r99, %ntid.x;
	mov.u32 	%r100, %tid.x;
	mad.lo.s32 	%r1, %r98, %r99, %r100;
	setp.ge.s32 	%p1, %r1, %r95;
	@%p1 bra 	$L__BB1_64;
	cvta.to.global.u64 	%rd35, %rd32;
	mul.wide.s32 	%rd36, %r1, 4;
	add.s64 	%rd37, %rd35, %rd36;
	ld.global.nc.u32 	%r101, [%rd37];
	add.s32 	%r2, %r101, %r97;
	mov.u32 	%r102, %ctaid.y;
	shl.b32 	%r188, %r102, 4;
	setp.le.s32 	%p2, %r96, %r188;
	@%p2 bra 	$L__BB1_64;
	setp.ne.s64 	%p3, %rd33, 0;
	@%p3 bra 	$L__BB1_24;
	not.b32 	%r158, %r188;
	add.s32 	%r187, %r2, %r158;
	sub.s32 	%r186, %r96, %r188;
	mul.wide.s32 	%rd167, %r95, 4;
$L__BB1_4:
	setp.ne.s64 	%p35, %rd34, 0;
	min.s32 	%r9, %r186, 16;
	max.s32 	%r159, %r187, 0;
	min.s32 	%r10, %r9, %r159;
	sub.s32 	%r160, %r96, %r188;
	min.s32 	%r11, %r160, 16;
	not.b32 	%r161, %r188;
	add.s32 	%r162, %r2, %r161;
	max.s32 	%r12, %r162, 0;
	min.s32 	%r13, %r12, %r11;
	setp.gt.s32 	%p36, %r13, 0;
	and.pred  	%p37, %p36, %p35;
	@%p37 bra 	$L__BB1_16;
$L__BB1_5:
	setp.ne.s64 	%p46, %rd34, 0;
	setp.lt.s32 	%p47, %r12, %r11;
	and.pred  	%p48, %p47, %p46;
	@%p48 bra 	$L__BB1_18;
$L__BB1_6:
	mov.u32 	%r184, %nctaid.y;
	shl.b32 	%r185, %r184, 4;
	add.s32 	%r188, %r188, %r185;
	setp.lt.s32 	%p54, %r188, %r96;
	sub.s32 	%r187, %r187, %r185;
	sub.s32 	%r186, %r186, %r185;
	@%p54 bra 	$L__BB1_4;
	bra.uni 	$L__BB1_64;
$L__BB1_7:
	.pragma "nounroll";
	mul.wide.s32 	%rd133, %r189, 4;
	add.s64 	%rd134, %rd1, %rd133;
	mov.b32 	%r166, 2143289344;
	st.global.u32 	[%rd134], %r166;
	add.s64 	%rd136, %rd134, %rd167;
	st.global.u32 	[%rd136], %r166;
	add.s64 	%rd137, %rd136, %rd167;
	st.global.u32 	[%rd137], %r166;
	add.s64 	%rd138, %rd137, %rd167;
	st.global.u32 	[%rd138], %r166;
	add.s64 	%rd139, %rd138, %rd167;
	st.global.u32 	[%rd139], %r166;
	add.s64 	%rd140, %rd139, %rd167;
	st.global.u32 	[%rd140], %r166;
	add.s64 	%rd141, %rd140, %rd167;
	st.global.u32 	[%rd141], %r166;
	add.s64 	%rd142, %rd141, %rd167;
	st.global.u32 	[%rd142], %r166;
	add.s32 	%r190, %r190, 8;
	shl.b32 	%r167, %r95, 3;
	add.s32 	%r189, %r189, %r167;
	setp.ne.s32 	%p39, %r190, 0;
	@%p39 bra 	$L__BB1_7;
$L__BB1_8:
	and.b32  	%r23, %r10, 7;
	setp.eq.s32 	%p40, %r23, 0;
	@%p40 bra 	$L__BB1_5;
	setp.lt.u32 	%p41, %r23, 4;
	@%p41 bra 	$L__BB1_11;
	add.s32 	%r168, %r191, %r188;
	mad.lo.s32 	%r169, %r168, %r95, %r1;
	mul.wide.s32 	%rd143, %r169, 4;
	add.s64 	%rd144, %rd1, %rd143;
	mov.b32 	%r170, 2143289344;
	st.global.u32 	[%rd144], %r170;
	add.s64 	%rd146, %rd144, %rd167;
	st.global.u32 	[%rd146], %r170;
	add.s64 	%rd147, %rd146, %rd167;
	st.global.u32 	[%rd147], %r170;
	add.s64 	%rd148, %rd147, %rd167;
	st.global.u32 	[%rd148], %r170;
	add.s32 	%r191, %r191, 4;
$L__BB1_11:
	and.b32  	%r26, %r10, 3;
	setp.eq.s32 	%p42, %r26, 0;
	@%p42 bra 	$L__BB1_5;
	setp.eq.s32 	%p43, %r26, 1;
	@%p43 bra 	$L__BB1_14;
	add.s32 	%r171, %r191, %r188;
	mad.lo.s32 	%r172, %r171, %r95, %r1;
	mul.wide.s32 	%rd149, %r172, 4;
	add.s64 	%rd150, %rd1, %rd149;
	mov.b32 	%r173, 2143289344;
	st.global.u32 	[%rd150], %r173;
	add.s64 	%rd152, %rd150, %rd167;
	st.global.u32 	[%rd152], %r173;
	add.s32 	%r191, %r191, 2;
$L__BB1_14:
	and.b32  	%r174, %r10, 1;
	setp.eq.b32 	%p44, %r174, 1;
	not.pred 	%p45, %p44;
	@%p45 bra 	$L__BB1_5;
	add.s32 	%r175, %r191, %r188;
	mad.lo.s32 	%r176, %r175, %r95, %r1;
	mul.wide.s32 	%rd153, %r176, 4;
	add.s64 	%rd154, %rd1, %rd153;
	mov.b32 	%r177, 2143289344;
	st.global.u32 	[%rd154], %r177;
	bra.uni 	$L__BB1_5;
$L__BB1_16:
	add.s32 	%r164, %r10, -1;
	setp.lt.u32 	%p38, %r164, 7;
	mov.b32 	%r191, 0;
	@%p38 bra 	$L__BB1_8;
	and.b32  	%r191, %r10, -8;
	neg.s32 	%r190, %r191;
	mad.lo.s32 	%r189, %r95, %r188, %r1;
	bra.uni 	$L__BB1_7;
$L__BB1_18:
	sub.s32 	%r178, %r9, %r10;
	and.b32  	%r33, %r178, 3;
	setp.eq.s32 	%p49, %r33, 0;
	mov.u32 	%r195, %r13;
	@%p49 bra 	$L__BB1_22;
	ld.param.u64 	%rd187, [eri_many_series_one_param_time_major_f32_param_2];
	ld.param.u64 	%rd183, [eri_many_series_one_param_time_major_f32_param_1];
	add.s32 	%r179, %r13, %r188;
	mad.lo.s32 	%r180, %r179, %r95, %r1;
	cvta.to.global.u64 	%rd155, %rd187;
	mul.wide.s32 	%rd156, %r180, 4;
	add.s64 	%rd4, %rd155, %rd156;
	ld.global.nc.f32 	%f57, [%rd4];
	cvta.to.global.u64 	%rd157, %rd183;
	add.s64 	%rd5, %rd157, %rd156;
	ld.global.nc.f32 	%f58, [%rd5];
	sub.f32 	%f59, %f58, %f57;
	add.s64 	%rd6, %rd1, %rd156;
	st.global.f32 	[%rd6], %f59;
	add.s32 	%r195, %r13, 1;
	setp.eq.s32 	%p50, %r33, 1;
	@%p50 bra 	$L__BB1_22;
	add.s64 	%rd8, %rd4, %rd167;
	ld.global.nc.f32 	%f60, [%rd8];
	add.s64 	%rd9, %rd5, %rd167;
	ld.global.nc.f32 	%f61, [%rd9];
	sub.f32 	%f62, %f61, %f60;
	add.s64 	%rd10, %rd6, %rd167;
	st.global.f32 	[%rd10], %f62;
	add.s32 	%r195, %r13, 2;
	setp.eq.s32 	%p51, %r33, 2;
	@%p51 bra 	$L__BB1_22;
	add.s64 	%rd158, %rd8, %rd167;
	ld.global.nc.f32 	%f63, [%rd158];
	add.s64 	%rd159, %rd9, %rd167;
	ld.global.nc.f32 	%f64, [%rd159];
	sub.f32 	%f65, %f64, %f63;
	add.s64 	%rd160, %rd10, %rd167;
	st.global.f32 	[%rd160], %f65;
	add.s32 	%r195, %r13, 3;
$L__BB1_22:
	sub.s32 	%r181, %r10, %r9;
	setp.gt.u32 	%p52, %r181, -4;
	@%p52 bra 	$L__BB1_6;
$L__BB1_23:
	ld.param.u64 	%rd188, [eri_many_series_one_param_time_major_f32_param_2];
	ld.param.u64 	%rd184, [eri_many_series_one_param_time_major_f32_param_1];
	add.s32 	%r182, %r195, %r188;
	mad.lo.s32 	%r183, %r182, %r95, %r1;
	cvta.to.global.u64 	%rd161, %rd188;
	mul.wide.s32 	%rd162, %r183, 4;
	add.s64 	%rd163, %rd161, %rd162;
	ld.global.nc.f32 	%f66, [%rd163];
	cvta.to.global.u64 	%rd164, %rd184;
	add.s64 	%rd165, %rd164, %rd162;
	ld.global.nc.f32 	%f67, [%rd165];
	sub.f32 	%f68, %f67, %f66;
	add.s64 	%rd166, %rd1, %rd162;
	st.global.f32 	[%rd166], %f68;
	add.s64 	%rd168, %rd163, %rd167;
	ld.global.nc.f32 	%f69, [%rd168];
	add.s64 	%rd169, %rd165, %rd167;
	ld.global.nc.f32 	%f70, [%rd169];
	sub.f32 	%f71, %f70, %f69;
	add.s64 	%rd170, %rd166, %rd167;
	st.global.f32 	[%rd170], %f71;
	add.s64 	%rd171, %rd168, %rd167;
	ld.global.nc.f32 	%f72, [%rd171];
	add.s64 	%rd172, %rd169, %rd167;
	ld.global.nc.f32 	%f73, [%rd172];
	sub.f32 	%f74, %f73, %f72;
	add.s64 	%rd173, %rd170, %rd167;
	st.global.f32 	[%rd173], %f74;
	add.s64 	%rd174, %rd171, %rd167;
	ld.global.nc.f32 	%f75, [%rd174];
	add.s64 	%rd175, %rd172, %rd167;
	ld.global.nc.f32 	%f76, [%rd175];
	sub.f32 	%f77, %f76, %f75;
	add.s64 	%rd176, %rd173, %rd167;
	st.global.f32 	[%rd176], %f77;
	add.s32 	%r195, %r195, 4;
	setp.lt.s32 	%p53, %r195, %r11;
	@%p53 bra 	$L__BB1_23;
	bra.uni 	$L__BB1_6;
$L__BB1_24:
	setp.ne.s64 	%p4, %rd34, 0;
	@%p4 bra 	$L__BB1_46;
	not.b32 	%r129, %r188;
	add.s32 	%r197, %r2, %r129;
	sub.s32 	%r196, %r96, %r188;
	mul.wide.s32 	%rd109, %r95, 4;
$L__BB1_26:
	min.s32 	%r43, %r196, 16;
	max.s32 	%r130, %r197, 0;
	min.s32 	%r44, %r43, %r130;
	and.b32  	%r45, %r44, 3;
	and.b32  	%r46, %r44, 7;
	sub.s32 	%r131, %r96, %r188;
	min.s32 	%r47, %r131, 16;
	not.b32 	%r132, %r188;
	add.s32 	%r133, %r2, %r132;
	max.s32 	%r48, %r133, 0;
	min.s32 	%r49, %r48, %r47;
	setp.gt.s32 	%p19, %r49, 0;
	@%p19 bra 	$L__BB1_29;
$L__BB1_27:
	setp.lt.s32 	%p28, %r48, %r47;
	@%p28 bra 	$L__BB1_40;
$L__BB1_28:
	mov.u32 	%r156, %nctaid.y;
	shl.b32 	%r157, %r156, 4;
	add.s32 	%r188, %r188, %r157;
	setp.lt.s32 	%p34, %r188, %r96;
	sub.s32 	%r197, %r197, %r157;
	sub.s32 	%r196, %r196, %r157;
	@%p34 bra 	$L__BB1_26;
	bra.uni 	$L__BB1_64;
$L__BB1_29:
	add.s32 	%r135, %r44, -1;
	setp.lt.u32 	%p20, %r135, 7;
	mov.b32 	%r201, 0;
	@%p20 bra 	$L__BB1_32;
	and.b32  	%r201, %r44, -8;
	mov.b32 	%r199, 0;
$L__BB1_31:
	.pragma "nounroll";
	add.s32 	%r137, %r199, %r188;
	mad.lo.s32 	%r138, %r137, %r95, %r1;
	mul.wide.s32 	%rd91, %r138, 4;
	add.s64 	%rd92, %rd2, %rd91;
	mov.b32 	%r139, 2143289344;
	st.global.u32 	[%rd92], %r139;
	add.s64 	%rd94, %rd92, %rd109;
	st.global.u32 	[%rd94], %r139;
	add.s64 	%rd95, %rd94, %rd109;
	st.global.u32 	[%rd95], %r139;
	add.s64 	%rd96, %rd95, %rd109;
	st.global.u32 	[%rd96], %r139;
	add.s64 	%rd97, %rd96, %rd109;
	st.global.u32 	[%rd97], %r139;
	add.s64 	%rd98, %rd97, %rd109;
	st.global.u32 	[%rd98], %r139;
	add.s64 	%rd99, %rd98, %rd109;
	st.global.u32 	[%rd99], %r139;
	add.s64 	%rd100, %rd99, %rd109;
	st.global.u32 	[%rd100], %r139;
	add.s32 	%r199, %r199, 8;
	setp.ne.s32 	%p21, %r199, %r201;
	@%p21 bra 	$L__BB1_31;
$L__BB1_32:
	setp.eq.s32 	%p22, %r46, 0;
	@%p22 bra 	$L__BB1_27;
	setp.lt.u32 	%p23, %r46, 4;
	@%p23 bra 	$L__BB1_35;
	add.s32 	%r140, %r201, %r188;
	mad.lo.s32 	%r141, %r140, %r95, %r1;
	mul.wide.s32 	%rd101, %r141, 4;
	add.s64 	%rd102, %rd2, %rd101;
	mov.b32 	%r142, 2143289344;
	st.global.u32 	[%rd102], %r142;
	add.s64 	%rd104, %rd102, %rd109;
	st.global.u32 	[%rd104], %r142;
	add.s64 	%rd105, %rd104, %rd109;
	st.global.u32 	[%rd105], %r142;
	add.s64 	%rd106, %rd105, %rd109;
	st.global.u32 	[%rd106], %r142;
	add.s32 	%r201, %r201, 4;
$L__BB1_35:
	setp.eq.s32 	%p24, %r45, 0;
	@%p24 bra 	$L__BB1_27;
	setp.eq.s32 	%p25, %r45, 1;
	@%p25 bra 	$L__BB1_38;
	add.s32 	%r143, %r201, %r188;
	mad.lo.s32 	%r144, %r143, %r95, %r1;
	mul.wide.s32 	%rd107, %r144, 4;
	add.s64 	%rd108, %rd2, %rd107;
	mov.b32 	%r145, 2143289344;
	st.global.u32 	[%rd108], %r145;
	add.s64 	%rd110, %rd108, %rd109;
	st.global.u32 	[%rd110], %r145;
	add.s32 	%r201, %r201, 2;
$L__BB1_38:
	and.b32  	%r146, %r44, 1;
	setp.eq.b32 	%p26, %r146, 1;
	not.pred 	%p27, %p26;
	@%p27 bra 	$L__BB1_27;
	add.s32 	%r147, %r201, %r188;
	mad.lo.s32 	%r148, %r147, %r95, %r1;
	mul.wide.s32 	%rd111, %r148, 4;
	add.s64 	%rd112, %rd2, %rd111;
	mov.b32 	%r149, 2143289344;
	st.global.u32 	[%rd112], %r149;
	bra.uni 	$L__BB1_27;
$L__BB1_40:
	sub.s32 	%r150, %r43, %r44;
	and.b32  	%r61, %r150, 3;
	setp.eq.s32 	%p29, %r61, 0;
	mov.u32 	%r203, %r49;
	@%p29 bra 	$L__BB1_44;
	ld.param.u64 	%rd179, [eri_many_series_one_param_time_major_f32_param_0];
	add.s32 	%r151, %r49, %r188;
	mad.lo.s32 	%r152, %r151, %r95, %r1;
	mul.wide.s32 	%rd113, %r152, 4;
	add.s64 	%rd11, %rd3, %rd113;
	ld.global.nc.f32 	%f36, [%rd11];
	cvta.to.global.u64 	%rd114, %rd179;
	add.s64 	%rd12, %rd114, %rd113;
	ld.global.nc.f32 	%f37, [%rd12];
	sub.f32 	%f38, %f37, %f36;
	add.s64 	%rd13, %rd2, %rd113;
	st.global.f32 	[%rd13], %f38;
	add.s32 	%r203, %r49, 1;
	setp.eq.s32 	%p30, %r61, 1;
	@%p30 bra 	$L__BB1_44;
	add.s64 	%rd15, %rd11, %rd109;
	ld.global.nc.f32 	%f39, [%rd15];
	add.s64 	%rd16, %rd12, %rd109;
	ld.global.nc.f32 	%f40, [%rd16];
	sub.f32 	%f41, %f40, %f39;
	add.s64 	%rd17, %rd13, %rd109;
	st.global.f32 	[%rd17], %f41;
	add.s32 	%r203, %r49, 2;
	setp.eq.s32 	%p31, %r61, 2;
	@%p31 bra 	$L__BB1_44;
	add.s64 	%rd115, %rd15, %rd109;
	ld.global.nc.f32 	%f42, [%rd115];
	add.s64 	%rd116, %rd16, %rd109;
	ld.global.nc.f32 	%f43, [%rd116];
	sub.f32 	%f44, %f43, %f42;
	add.s64 	%rd117, %rd17, %rd109;
	st.global.f32 	[%rd117], %f44;
	add.s32 	%r203, %r49, 3;
$L__BB1_44:
	sub.s32 	%r153, %r44, %r43;
	setp.gt.u32 	%p32, %r153, -4;
	@%p32 bra 	$L__BB1_28;
$L__BB1_45:
	ld.param.u64 	%rd180, [eri_many_series_one_param_time_major_f32_param_0];
	add.s32 	%r154, %r203, %r188;
	mad.lo.s32 	%r155, %r154, %r95, %r1;
	mul.wide.s32 	%rd118, %r155, 4;
	add.s64 	%rd119, %rd3, %rd118;
	ld.global.nc.f32 	%f45, [%rd119];
	cvta.to.global.u64 	%rd120, %rd180;
	add.s64 	%rd121, %rd120, %rd118;
	ld.global.nc.f32 	%f46, [%rd121];
	sub.f32 	%f47, %f46, %f45;
	add.s64 	%rd122, %rd2, %rd118;
	st.global.f32 	[%rd122], %f47;
	add.s64 	%rd124, %rd119, %rd109;
	ld.global.nc.f32 	%f48, [%rd124];
	add.s64 	%rd125, %rd121, %rd109;
	ld.global.nc.f32 	%f49, [%rd125];
	sub.f32 	%f50, %f49, %f48;
	add.s64 	%rd126, %rd122, %rd109;
	st.global.f32 	[%rd126], %f50;
	add.s64 	%rd127, %rd124, %rd109;
	ld.global.nc.f32 	%f51, [%rd127];
	add.s64 	%rd128, %rd125, %rd109;
	ld.global.nc.f32 	%f52, [%rd128];
	sub.f32 	%f53, %f52, %f51;
	add.s64 	%rd129, %rd126, %rd109;
	st.global.f32 	[%rd129], %f53;
	add.s64 	%rd130, %rd127, %rd109;
	ld.global.nc.f32 	%f54, [%rd130];
	add.s64 	%rd131, %rd128, %rd109;
	ld.global.nc.f32 	%f55, [%rd131];
	sub.f32 	%f56, %f55, %f54;
	add.s64 	%rd132, %rd129, %rd109;
	st.global.f32 	[%rd132], %f56;
	add.s32 	%r203, %r203, 4;
	setp.lt.s32 	%p33, %r203, %r47;
	@%p33 bra 	$L__BB1_45;
	bra.uni 	$L__BB1_28;
$L__BB1_46:
	not.b32 	%r103, %r188;
	add.s32 	%r206, %r2, %r103;
	sub.s32 	%r205, %r96, %r188;
	mul.wide.s32 	%rd51, %r95, 4;
$L__BB1_47:
	min.s32 	%r73, %r205, 16;
	max.s32 	%r104, %r206, 0;
	min.s32 	%r74, %r73, %r104;
	sub.s32 	%r105, %r96, %r188;
	min.s32 	%r75, %r105, 16;
	not.b32 	%r106, %r188;
	add.s32 	%r107, %r2, %r106;
	max.s32 	%r76, %r107, 0;
	min.s32 	%r77, %r76, %r75;
	setp.lt.s32 	%p5, %r77, 1;
	@%p5 bra 	$L__BB1_56;
	add.s32 	%r109, %r74, -1;
	setp.lt.u32 	%p6, %r109, 3;
	mov.b32 	%r210, 0;
	@%p6 bra 	$L__BB1_51;
	mov.b32 	%r208, 0;
$L__BB1_50:
	.pragma "nounroll";
	add.s32 	%r111, %r208, %r188;
	mad.lo.s32 	%r112, %r111, %r95, %r1;
	mul.wide.s32 	%rd38, %r112, 4;
	add.s64 	%rd39, %rd2, %rd38;
	mov.b32 	%r113, 2143289344;
	st.global.u32 	[%rd39], %r113;
	add.s64 	%rd40, %rd1, %rd38;
	st.global.u32 	[%rd40], %r113;
	mul.wide.s32 	%rd41, %r95, 4;
	add.s64 	%rd42, %rd39, %rd41;
	st.global.u32 	[%rd42], %r113;
	add.s64 	%rd43, %rd40, %rd41;
	st.global.u32 	[%rd43], %r113;
	add.s64 	%rd44, %rd42, %rd41;
	st.global.u32 	[%rd44], %r113;
	add.s64 	%rd45, %rd43, %rd41;
	st.global.u32 	[%rd45], %r113;
	add.s64 	%rd46, %rd44, %rd41;
	st.global.u32 	[%rd46], %r113;
	add.s64 	%rd47, %rd45, %rd41;
	st.global.u32 	[%rd47], %r113;
	add.s32 	%r208, %r208, 4;
	and.b32  	%r210, %r74, -4;
	setp.ne.s32 	%p7, %r208, %r210;
	@%p7 bra 	$L__BB1_50;
$L__BB1_51:
	and.b32  	%r82, %r74, 3;
	setp.eq.s32 	%p8, %r82, 0;
	@%p8 bra 	$L__BB1_56;
	setp.eq.s32 	%p9, %r82, 1;
	@%p9 bra 	$L__BB1_54;
	add.s32 	%r114, %r210, %r188;
	mad.lo.s32 	%r115, %r114, %r95, %r1;
	mul.wide.s32 	%rd48, %r115, 4;
	add.s64 	%rd49, %rd2, %rd48;
	mov.b32 	%r116, 2143289344;
	st.global.u32 	[%rd49], %r116;
	add.s64 	%rd50, %rd1, %rd48;
	st.global.u32 	[%rd50], %r116;
	add.s64 	%rd52, %rd49, %rd51;
	st.global.u32 	[%rd52], %r116;
	add.s64 	%rd53, %rd50, %rd51;
	st.global.u32 	[%rd53], %r116;
	add.s32 	%r210, %r210, 2;
$L__BB1_54:
	and.b32  	%r117, %r74, 1;
	setp.eq.b32 	%p10, %r117, 1;
	not.pred 	%p11, %p10;
	@%p11 bra 	$L__BB1_56;
	add.s32 	%r118, %r210, %r188;
	mad.lo.s32 	%r119, %r118, %r95, %r1;
	mul.wide.s32 	%rd54, %r119, 4;
	add.s64 	%rd55, %rd2, %rd54;
	mov.b32 	%r120, 2143289344;
	st.global.u32 	[%rd55], %r120;
	add.s64 	%rd56, %rd1, %rd54;
	st.global.u32 	[%rd56], %r120;
$L__BB1_56:
	setp.ge.s32 	%p12, %r76, %r75;
	@%p12 bra 	$L__BB1_63;
	sub.s32 	%r121, %r73, %r74;
	and.b32  	%r85, %r121, 3;
	setp.eq.s32 	%p13, %r85, 0;
	mov.u32 	%r211, %r77;
	@%p13 bra 	$L__BB1_61;
	ld.param.u64 	%rd185, [eri_many_series_one_param_time_major_f32_param_2];
	ld.param.u64 	%rd181, [eri_many_series_one_param_time_major_f32_param_1];
	ld.param.u64 	%rd177, [eri_many_series_one_param_time_major_f32_param_0];
	add.s32 	%r122, %r77, %r188;
	mad.lo.s32 	%r123, %r122, %r95, %r1;
	cvta.to.global.u64 	%rd57, %rd185;
	mul.wide.s32 	%rd58, %r123, 4;
	add.s64 	%rd18, %rd57, %rd58;
	ld.global.nc.f32 	%f1, [%rd18];
	cvta.to.global.u64 	%rd59, %rd177;
	add.s64 	%rd19, %rd59, %rd58;
	ld.global.nc.f32 	%f2, [%rd19];
	sub.f32 	%f3, %f2, %f1;
	add.s64 	%rd20, %rd2, %rd58;
	st.global.f32 	[%rd20], %f3;
	cvta.to.global.u64 	%rd60, %rd181;
	add.s64 	%rd21, %rd60, %rd58;
	ld.global.nc.f32 	%f4, [%rd21];
	sub.f32 	%f5, %f4, %f1;
	add.s64 	%rd22, %rd1, %rd58;
	st.global.f32 	[%rd22], %f5;
	add.s32 	%r211, %r77, 1;
	setp.eq.s32 	%p14, %r85, 1;
	@%p14 bra 	$L__BB1_61;
	mul.wide.s32 	%rd23, %r95, 4;
	add.s64 	%rd24, %rd18, %rd23;
	ld.global.nc.f32 	%f6, [%rd24];
	add.s64 	%rd25, %rd19, %rd23;
	ld.global.nc.f32 	%f7, [%rd25];
	sub.f32 	%f8, %f7, %f6;
	add.s64 	%rd26, %rd20, %rd23;
	st.global.f32 	[%rd26], %f8;
	add.s64 	%rd27, %rd21, %rd23;
	ld.global.nc.f32 	%f9, [%rd27];
	sub.f32 	%f10, %f9, %f6;
	add.s64 	%rd28, %rd22, %rd23;
	st.global.f32 	[%rd28], %f10;
	add.s32 	%r211, %r77, 2;
	setp.eq.s32 	%p15, %r85, 2;
	@%p15 bra 	$L__BB1_61;
	add.s64 	%rd61, %rd24, %rd23;
	ld.global.nc.f32 	%f11, [%rd61];
	add.s64 	%rd62, %rd25, %rd23;
	ld.global.nc.f32 	%f12, [%rd62];
	sub.f32 	%f13, %f12, %f11;
	add.s64 	%rd63, %rd26, %rd23;
	st.global.f32 	[%rd63], %f13;
	add.s64 	%rd64, %rd27, %rd23;
	ld.global.nc.f32 	%f14, [%rd64];
	sub.f32 	%f15, %f14, %f11;
	add.s64 	%rd65, %rd28, %rd23;
	st.global.f32 	[%rd65], %f15;
	add.s32 	%r211, %r77, 3;
$L__BB1_61:
	sub.s32 	%r124, %r74, %r73;
	setp.gt.u32 	%p16, %r124, -4;
	@%p16 bra 	$L__BB1_63;
$L__BB1_62:
	ld.param.u64 	%rd186, [eri_many_series_one_param_time_major_f32_param_2];
	ld.param.u64 	%rd182, [eri_many_series_one_param_time_major_f32_param_1];
	ld.param.u64 	%rd178, [eri_many_series_one_param_time_major_f32_param_0];
	add.s32 	%r125, %r211, %r188;
	mad.lo.s32 	%r126, %r125, %r95, %r1;
	cvta.to.global.u64 	%rd66, %rd186;
	mul.wide.s32 	%rd67, %r126, 4;
	add.s64 	%rd68, %rd66, %rd67;
	ld.global.nc.f32 	%f16, [%rd68];
	cvta.to.global.u64 	%rd69, %rd178;
	add.s64 	%rd70, %rd69, %rd67;
	ld.global.nc.f32 	%f17, [%rd70];
	sub.f32 	%f18, %f17, %f16;
	add.s64 	%rd71, %rd2, %rd67;
	st.global.f32 	[%rd71], %f18;
	cvta.to.global.u64 	%rd72, %rd182;
	add.s64 	%rd73, %rd72, %rd67;
	ld.global.nc.f32 	%f19, [%rd73];
	sub.f32 	%f20, %f19, %f16;
	add.s64 	%rd74, %rd1, %rd67;
	st.global.f32 	[%rd74], %f20;
	mul.wide.s32 	%rd75, %r95, 4;
	add.s64 	%rd76, %rd68, %rd75;
	ld.global.nc.f32 	%f21, [%rd76];
	add.s64 	%rd77, %rd70, %rd75;
	ld.global.nc.f32 	%f22, [%rd77];
	sub.f32 	%f23, %f22, %f21;
	add.s64 	%rd78, %rd71, %rd75;
	st.global.f32 	[%rd78], %f23;
	add.s64 	%rd79, %rd73, %rd75;
	ld.global.nc.f32 	%f24, [%rd79];
	sub.f32 	%f25, %f24, %f21;
	add.s64 	%rd80, %rd74, %rd75;
	st.global.f32 	[%rd80], %f25;
	add.s64 	%rd81, %rd76, %rd75;
	ld.global.nc.f32 	%f26, [%rd81];
	add.s64 	%rd82, %rd77, %rd75;
	ld.global.nc.f32 	%f27, [%rd82];
	sub.f32 	%f28, %f27, %f26;
	add.s64 	%rd83, %rd78, %rd75;
	st.global.f32 	[%rd83], %f28;
	add.s64 	%rd84, %rd79, %rd75;
	ld.global.nc.f32 	%f29, [%rd84];
	sub.f32 	%f30, %f29, %f26;
	add.s64 	%rd85, %rd80, %rd75;
	st.global.f32 	[%rd85], %f30;
	add.s64 	%rd86, %rd81, %rd75;
	ld.global.nc.f32 	%f31, [%rd86];
	add.s64 	%rd87, %rd82, %rd75;
	ld.global.nc.f32 	%f32, [%rd87];
	sub.f32 	%f33, %f32, %f31;
	add.s64 	%rd88, %rd83, %rd75;
	st.global.f32 	[%rd88], %f33;
	add.s64 	%rd89, %rd84, %rd75;
	ld.global.nc.f32 	%f34, [%rd89];
	sub.f32 	%f35, %f34, %f31;
	add.s64 	%rd90, %rd85, %rd75;
	st.global.f32 	[%rd90], %f35;
	add.s32 	%r211, %r211, 4;
	setp.lt.s32 	%p17, %r211, %r75;
	@%p17 bra 	$L__BB1_62;
$L__BB1_63:
	mov.u32 	%r127, %nctaid.y;
	shl.b32 	%r128, %r127, 4;
	add.s32 	%r188, %r188, %r128;
	setp.lt.s32 	%p18, %r188, %r96;
	sub.s32 	%r206, %r206, %r128;
	sub.s32 	%r205, %r205, %r128;
	@%p18 bra 	$L__BB1_47;
$L__BB1_64:
	ret;

}
	// .globl	eri_one_series_many_params_time_major_f32
.visible .entry eri_one_series_many_params_time_major_f32(
	.param .u64 .ptr .align 1 eri_one_series_many_params_time_major_f32_param_0,
	.param .u64 .ptr .align 1 eri_one_series_many_params_time_major_f32_param_1,
	.param .u64 .ptr .align 1 eri_one_series_many_params_time_major_f32_param_2,
	.param .u32 eri_one_series_many_params_time_major_f32_param_3,
	.param .u32 eri_one_series_many_params_time_major_f32_param_4,
	.param .u32 eri_one_series_many_params_time_major_f32_param_5,
	.param .u64 .ptr .align 1 eri_one_series_many_params_time_major_f32_param_6,
	.param .u32 eri_one_series_many_params_time_major_f32_param_7,
	.param .u64 .ptr .align 1 eri_one_series_many_params_time_major_f32_param_8,
	.param .u64 .ptr .align 1 eri_one_series_many_params_time_major_f32_param_9,
	.param .u32 eri_one_series_many_params_time_major_f32_param_10
)
{
	.reg .pred 	%p<103>;
	.reg .b32 	%r<308>;
	.reg .b32 	%f<115>;
	.reg .b64 	%rd<224>;
	// demoted variable
	.shared .align 4 .b8 _ZZ41eri_one_series_many_params_time_major_f32E7sh_high[64];
	// demoted variable
	.shared .align 4 .b8 _ZZ41eri_one_series_many_params_time_major_f32E6sh_low[64];
	ld.param.u64 	%rd40, [eri_one_series_many_params_time_major_f32_param_2];
	ld.param.u32 	%r125, [eri_one_series_many_params_time_major_f32_param_3];
	ld.param.u32 	%r126, [eri_one_series_many_params_time_major_f32_param_4];
	ld.param.u64 	%rd37, [eri_one_series_many_params_time_major_f32_param_6];
	ld.param.u32 	%r128, [eri_one_series_many_params_time_major_f32_param_7];
	ld.param.u64 	%rd38, [eri_one_series_many_params_time_major_f32_param_8];
	ld.param.u64 	%rd39, [eri_one_series_many_params_time_major_f32_param_9];
	ld.param.u32 	%r129, [eri_one_series_many_params_time_major_f32_param_10];
	cvta.to.global.u64 	%rd1, %rd40;
	cvta.to.global.u64 	%rd2, %rd39;
	cvta.to.global.u64 	%rd3, %rd38;
	mov.u32 	%r130, %ctaid.x;
	mov.u32 	%r1, %ntid.x;
	mov.u32 	%r2, %tid.x;
	mad.lo.s32 	%r3, %r130, %r1, %r2;
	mov.u32 	%r131, %ctaid.y;
	shl.b32 	%r273, %r131, 4;
	setp.le.s32 	%p2, %r126, %r273;
	@%p2 bra 	$L__BB2_138;
	setp.ne.s64 	%p3, %rd38, 0;
	setp.ne.s64 	%p4, %rd39, 0;
	and.pred  	%p1, %p3, %p4;
	sub.s32 	%r5, %r126, %r273;
	mov.u32 	%r133, %nctaid.x;
	mul.lo.s32 	%r6, %r133, %r1;
	cvta.to.global.u64 	%rd4, %rd37;
	mov.b32 	%r272, 0;
	not.pred 	%p35, %p1;
$L__BB2_2:
	mov.u32 	%r134, %nctaid.y;
	mul.lo.s32 	%r135, %r134, %r272;
	shl.b32 	%r136, %r135, 4;
	sub.s32 	%r137, %r5, %r136;
	min.s32 	%r9, %r137, 16;
	sub.s32 	%r138, %r126, %r273;
	min.s32 	%r10, %r138, 16;
	setp.ge.u32 	%p5, %r2, %r10;
	@%p5 bra 	$L__BB2_4;
	ld.param.u64 	%rd223, [eri_one_series_many_params_time_major_f32_param_1];
	ld.param.u64 	%rd222, [eri_one_series_many_params_time_major_f32_param_0];
	add.s32 	%r139, %r273, %r2;
	cvta.to.global.u64 	%rd41, %rd222;
	mul.wide.u32 	%rd42, %r139, 4;
	add.s64 	%rd43, %rd41, %rd42;
	ld.global.nc.f32 	%f8, [%rd43];
	shl.b32 	%r140, %r2, 2;
	mov.u32 	%r141, _ZZ41eri_one_series_many_params_time_major_f32E7sh_high;
	add.s32 	%r142, %r141, %r140;
	st.shared.f32 	[%r142], %f8;
	cvta.to.global.u64 	%rd44, %rd223;
	add.s64 	%rd45, %rd44, %rd42;
	ld.global.nc.f32 	%f9, [%rd45];
	mov.u32 	%r143, _ZZ41eri_one_series_many_params_time_major_f32E6sh_low;
	add.s32 	%r144, %r143, %r140;
	st.shared.f32 	[%r144], %f9;
$L__BB2_4:
	setp.ge.s32 	%p6, %r3, %r125;
	bar.sync 	0;
	@%p6 bra 	$L__BB2_137;
	ld.param.u32 	%r271, [eri_one_series_many_params_time_major_f32_param_5];
	mul.lo.s32 	%r11, %r273, %r125;
	not.b32 	%r145, %r273;
	add.s32 	%r12, %r271, %r145;
	mov.u32 	%r274, %r3;
$L__BB2_6:
	setp.eq.s64 	%p7, %rd37, 0;
	mov.u32 	%r275, %r128;
	@%p7 bra 	$L__BB2_8;
	mul.wide.s32 	%rd46, %r274, 4;
	add.s64 	%rd47, %rd4, %rd46;
	ld.global.nc.u32 	%r275, [%rd47];
$L__BB2_8:
	add.s32 	%r16, %r274, %r11;
	add.s32 	%r146, %r12, %r275;
	max.s32 	%r17, %r146, 0;
	min.s32 	%r18, %r17, %r10;
	setp.lt.s32 	%p8, %r18, 1;
	@%p8 bra 	$L__BB2_79;
	setp.eq.s32 	%p9, %r129, 0;
	@%p9 bra 	$L__BB2_43;
	setp.ne.s64 	%p10, %rd38, 0;
	mul.lo.s32 	%r19, %r274, %r126;
	@%p10 bra 	$L__BB2_23;
	setp.eq.s64 	%p26, %rd39, 0;
	@%p26 bra 	$L__BB2_79;
	add.s32 	%r173, %r18, -1;
	and.b32  	%r20, %r18, 7;
	setp.lt.u32 	%p27, %r173, 7;
	mov.b32 	%r278, 0;
	@%p27 bra 	$L__BB2_15;
	and.b32  	%r278, %r18, 2147483640;
	add.s32 	%r22, %r273, %r19;
	mov.b32 	%r276, 0;
$L__BB2_14:
	.pragma "nounroll";
	add.s32 	%r175, %r276, %r22;
	mul.wide.s32 	%rd65, %r175, 4;
	add.s64 	%rd66, %rd2, %rd65;
	mov.b32 	%r176, 2143289344;
	st.global.u32 	[%rd66], %r176;
	st.global.u32 	[%rd66+4], %r176;
	st.global.u32 	[%rd66+8], %r176;
	st.global.u32 	[%rd66+12], %r176;
	st.global.u32 	[%rd66+16], %r176;
	st.global.u32 	[%rd66+20], %r176;
	st.global.u32 	[%rd66+24], %r176;
	st.global.u32 	[%rd66+28], %r176;
	add.s32 	%r276, %r276, 8;
	setp.ne.s32 	%p28, %r276, %r278;
	@%p28 bra 	$L__BB2_14;
$L__BB2_15:
	setp.eq.s32 	%p29, %r20, 0;
	@%p29 bra 	$L__BB2_79;
	and.b32  	%r26, %r18, 3;
	setp.lt.u32 	%p30, %r20, 4;
	@%p30 bra 	$L__BB2_18;
	add.s32 	%r177, %r278, %r273;
	add.s32 	%r178, %r177, %r19;
	mul.wide.s32 	%rd67, %r178, 4;
	add.s64 	%rd68, %rd2, %rd67;
	mov.b32 	%r179, 2143289344;
	st.global.u32 	[%rd68], %r179;
	st.global.u32 	[%rd68+4], %r179;
	st.global.u32 	[%rd68+8], %r179;
	st.global.u32 	[%rd68+12], %r179;
	add.s32 	%r278, %r278, 4;
$L__BB2_18:
	setp.eq.s32 	%p31, %r26, 0;
	@%p31 bra 	$L__BB2_79;
	setp.eq.s32 	%p32, %r26, 1;
	@%p32 bra 	$L__BB2_21;
	add.s32 	%r180, %r278, %r273;
	add.s32 	%r181, %r180, %r19;
	mul.wide.s32 	%rd69, %r181, 4;
	add.s64 	%rd70, %rd2, %rd69;
	mov.b32 	%r182, 2143289344;
	st.global.u32 	[%rd70], %r182;
	st.global.u32 	[%rd70+4], %r182;
	add.s32 	%r278, %r278, 2;
$L__BB2_21:
	and.b32  	%r183, %r18, 1;
	setp.eq.b32 	%p33, %r183, 1;
	not.pred 	%p34, %p33;
	@%p34 bra 	$L__BB2_79;
	add.s32 	%r184, %r278, %r273;
	add.s32 	%r185, %r184, %r19;
	mul.wide.s32 	%rd71, %r185, 4;
	add.s64 	%rd72, %rd2, %rd71;
	mov.b32 	%r186, 2143289344;
	st.global.u32 	[%rd72], %r186;
	bra.uni 	$L__BB2_79;
$L__BB2_23:
	setp.ne.s64 	%p11, %rd39, 0;
	@%p11 bra 	$L__BB2_35;
	add.s32 	%r158, %r18, -1;
	and.b32  	%r31, %r18, 7;
	setp.lt.u32 	%p18, %r158, 7;
	mov.b32 	%r282, 0;
	@%p18 bra 	$L__BB2_27;
	and.b32  	%r282, %r18, 2147483640;
	add.s32 	%r33, %r273, %r19;
	mov.b32 	%r280, 0;
$L__BB2_26:
	.pragma "nounroll";
	add.s32 	%r160, %r280, %r33;
	mul.wide.s32 	%rd57, %r160, 4;
	add.s64 	%rd58, %rd3, %rd57;
	mov.b32 	%r161, 2143289344;
	st.global.u32 	[%rd58], %r161;
	st.global.u32 	[%rd58+4], %r161;
	st.global.u32 	[%rd58+8], %r161;
	st.global.u32 	[%rd58+12], %r161;
	st.global.u32 	[%rd58+16], %r161;
	st.global.u32 	[%rd58+20], %r161;
	st.global.u32 	[%rd58+24], %r161;
	st.global.u32 	[%rd58+28], %r161;
	add.s32 	%r280, %r280, 8;
	setp.ne.s32 	%p19, %r280, %r282;
	@%p19 bra 	$L__BB2_26;
$L__BB2_27:
	setp.eq.s32 	%p20, %r31, 0;
	@%p20 bra 	$L__BB2_79;
	and.b32  	%r37, %r18, 3;
	setp.lt.u32 	%p21, %r31, 4;
	@%p21 bra 	$L__BB2_30;
	add.s32 	%r162, %r282, %r273;
	add.s32 	%r163, %r162, %r19;
	mul.wide.s32 	%rd59, %r163, 4;
	add.s64 	%rd60, %rd3, %rd59;
	mov.b32 	%r164, 2143289344;
	st.global.u32 	[%rd60], %r164;
	st.global.u32 	[%rd60+4], %r164;
	st.global.u32 	[%rd60+8], %r164;
	st.global.u32 	[%rd60+12], %r164;
	add.s32 	%r282, %r282, 4;
$L__BB2_30:
	setp.eq.s32 	%p22, %r37, 0;
	@%p22 bra 	$L__BB2_79;
	setp.eq.s32 	%p23, %r37, 1;
	@%p23 bra 	$L__BB2_33;
	add.s32 	%r165, %r282, %r273;
	add.s32 	%r166, %r165, %r19;
	mul.wide.s32 	%rd61, %r166, 4;
	add.s64 	%rd62, %rd3, %rd61;
	mov.b32 	%r167, 2143289344;
	st.global.u32 	[%rd62], %r167;
	st.global.u32 	[%rd62+4], %r167;
	add.s32 	%r282, %r282, 2;
$L__BB2_33:
	and.b32  	%r168, %r18, 1;
	setp.eq.b32 	%p24, %r168, 1;
	not.pred 	%p25, %p24;
	@%p25 bra 	$L__BB2_79;
	add.s32 	%r169, %r282, %r273;
	add.s32 	%r170, %r169, %r19;
	mul.wide.s32 	%rd63, %r170, 4;
	add.s64 	%rd64, %rd3, %rd63;
	mov.b32 	%r171, 2143289344;
	st.global.u32 	[%rd64], %r171;
	bra.uni 	$L__BB2_79;
$L__BB2_35:
	add.s32 	%r148, %r18, -1;
	and.b32  	%r42, %r18, 3;
	setp.lt.u32 	%p12, %r148, 3;
	mov.b32 	%r299, 0;
	@%p12 bra 	$L__BB2_38;
	and.b32  	%r299, %r18, 2147483644;
	add.s32 	%r284, %r273, %r19;
	neg.s32 	%r285, %r299;
$L__BB2_37:
	.pragma "nounroll";
	mul.wide.s32 	%rd48, %r284, 4;
	add.s64 	%rd49, %rd3, %rd48;
	add.s64 	%rd50, %rd2, %rd48;
	mov.b32 	%r149, 2143289344;
	st.global.u32 	[%rd49], %r149;
	st.global.u32 	[%rd50], %r149;
	st.global.u32 	[%rd49+4], %r149;
	st.global.u32 	[%rd50+4], %r149;
	st.global.u32 	[%rd49+8], %r149;
	st.global.u32 	[%rd50+8], %r149;
	st.global.u32 	[%rd49+12], %r149;
	st.global.u32 	[%rd50+12], %r149;
	add.s32 	%r285, %r285, 4;
	add.s32 	%r284, %r284, 4;
	setp.eq.s32 	%p13, %r285, 0;
	@%p13 bra 	$L__BB2_38;
	bra.uni 	$L__BB2_37;
$L__BB2_38:
	setp.eq.s32 	%p14, %r42, 0;
	@%p14 bra 	$L__BB2_79;
	setp.eq.s32 	%p15, %r42, 1;
	@%p15 bra 	$L__BB2_41;
	add.s32 	%r150, %r299, %r273;
	add.s32 	%r151, %r150, %r19;
	mul.wide.s32 	%rd51, %r151, 4;
	add.s64 	%rd52, %rd3, %rd51;
	mov.b32 	%r152, 2143289344;
	st.global.u32 	[%rd52], %r152;
	add.s64 	%rd53, %rd2, %rd51;
	st.global.u32 	[%rd53], %r152;
	st.global.u32 	[%rd52+4], %r152;
	st.global.u32 	[%rd53+4], %r152;
	add.s32 	%r299, %r299, 2;
$L__BB2_41:
	and.b32  	%r153, %r18, 1;
	setp.eq.b32 	%p16, %r153, 1;
	not.pred 	%p17, %p16;
	@%p17 bra 	$L__BB2_79;
	add.s32 	%r154, %r299, %r273;
	add.s32 	%r155, %r154, %r19;
	mul.wide.s32 	%rd54, %r155, 4;
	add.s64 	%rd55, %rd3, %rd54;
	mov.b32 	%r156, 2143289344;
	st.global.u32 	[%rd55], %r156;
	add.s64 	%rd56, %rd2, %rd54;
	st.global.u32 	[%rd56], %r156;
	bra.uni 	$L__BB2_79;
$L__BB2_43:
	@%p35 bra 	$L__BB2_55;
	add.s32 	%r212, %r18, -1;
	and.b32  	%r50, %r18, 7;
	setp.lt.u32 	%p54, %r212, 7;
	mov.b32 	%r290, 0;
	@%p54 bra 	$L__BB2_47;
	and.b32  	%r290, %r18, 2147483640;
	mov.b32 	%r286, 0;
$L__BB2_46:
	.pragma "nounroll";
	mad.lo.s32 	%r214, %r286, %r125, %r16;
	mul.wide.s32 	%rd117, %r214, 4;
	add.s64 	%rd118, %rd3, %rd117;
	mov.b32 	%r215, 2143289344;
	st.global.u32 	[%rd118], %r215;
	add.s64 	%rd119, %rd2, %rd117;
	st.global.u32 	[%rd119], %r215;
	mul.wide.s32 	%rd120, %r125, 4;
	add.s64 	%rd121, %rd118, %rd120;
	st.global.u32 	[%rd121], %r215;
	add.s64 	%rd122, %rd119, %rd120;
	st.global.u32 	[%rd122], %r215;
	add.s64 	%rd123, %rd121, %rd120;
	st.global.u32 	[%rd123], %r215;
	add.s64 	%rd124, %rd122, %rd120;
	st.global.u32 	[%rd124], %r215;
	add.s64 	%rd125, %rd123, %rd120;
	st.global.u32 	[%rd125], %r215;
	add.s64 	%rd126, %rd124, %rd120;
	st.global.u32 	[%rd126], %r215;
	add.s64 	%rd127, %rd125, %rd120;
	st.global.u32 	[%rd127], %r215;
	add.s64 	%rd128, %rd126, %rd120;
	st.global.u32 	[%rd128], %r215;
	add.s64 	%rd129, %rd127, %rd120;
	st.global.u32 	[%rd129], %r215;
	add.s64 	%rd130, %rd128, %rd120;
	st.global.u32 	[%rd130], %r215;
	add.s64 	%rd131, %rd129, %rd120;
	st.global.u32 	[%rd131], %r215;
	add.s64 	%rd132, %rd130, %rd120;
	st.global.u32 	[%rd132], %r215;
	add.s64 	%rd133, %rd131, %rd120;
	st.global.u32 	[%rd133], %r215;
	add.s64 	%rd134, %rd132, %rd120;
	st.global.u32 	[%rd134], %r215;
	add.s32 	%r286, %r286, 8;
	setp.eq.s32 	%p55, %r286, %r290;
	@%p55 bra 	$L__BB2_47;
	bra.uni 	$L__BB2_46;
$L__BB2_47:
	setp.eq.s32 	%p56, %r50, 0;
	@%p56 bra 	$L__BB2_79;
	and.b32  	%r63, %r18, 3;
	setp.lt.u32 	%p57, %r50, 4;
	@%p57 bra 	$L__BB2_50;
	mad.lo.s32 	%r216, %r290, %r125, %r16;
	mul.wide.s32 	%rd135, %r216, 4;
	add.s64 	%rd136, %rd3, %rd135;
	mov.b32 	%r217, 2143289344;
	st.global.u32 	[%rd136], %r217;
	add.s64 	%rd137, %rd2, %rd135;
	st.global.u32 	[%rd137], %r217;
	mul.wide.s32 	%rd138, %r125, 4;
	add.s64 	%rd139, %rd136, %rd138;
	st.global.u32 	[%rd139], %r217;
	add.s64 	%rd140, %rd137, %rd138;
	st.global.u32 	[%rd140], %r217;
	add.s64 	%rd141, %rd139, %rd138;
	st.global.u32 	[%rd141], %r217;
	add.s64 	%rd142, %rd140, %rd138;
	st.global.u32 	[%rd142], %r217;
	add.s64 	%rd143, %rd141, %rd138;
	st.global.u32 	[%rd143], %r217;
	add.s64 	%rd144, %rd142, %rd138;
	st.global.u32 	[%rd144], %r217;
	add.s32 	%r290, %r290, 4;
$L__BB2_50:
	setp.eq.s32 	%p58, %r63, 0;
	@%p58 bra 	$L__BB2_79;
	setp.eq.s32 	%p59, %r63, 1;
	@%p59 bra 	$L__BB2_53;
	mad.lo.s32 	%r218, %r290, %r125, %r16;
	mul.wide.s32 	%rd145, %r218, 4;
	add.s64 	%rd146, %rd3, %rd145;
	mov.b32 	%r219, 2143289344;
	st.global.u32 	[%rd146], %r219;
	add.s64 	%rd147, %rd2, %rd145;
	st.global.u32 	[%rd147], %r219;
	mul.wide.s32 	%rd148, %r125, 4;
	add.s64 	%rd149, %rd146, %rd148;
	st.global.u32 	[%rd149], %r219;
	add.s64 	%rd150, %rd147, %rd148;
	st.global.u32 	[%rd150], %r219;
	add.s32 	%r290, %r290, 2;
$L__BB2_53:
	and.b32  	%r220, %r18, 1;
	setp.eq.b32 	%p60, %r220, 1;
	not.pred 	%p61, %p60;
	@%p61 bra 	$L__BB2_79;
	mad.lo.s32 	%r221, %r290, %r125, %r16;
	mul.wide.s32 	%rd151, %r221, 4;
	add.s64 	%rd152, %rd3, %rd151;
	mov.b32 	%r222, 2143289344;
	st.global.u32 	[%rd152], %r222;
	add.s64 	%rd153, %rd2, %rd151;
	st.global.u32 	[%rd153], %r222;
	bra.uni 	$L__BB2_79;
$L__BB2_55:
	setp.eq.s64 	%p36, %rd38, 0;
	@%p36 bra 	$L__BB2_67;
	add.s32 	%r188, %r18, -1;
	and.b32  	%r54, %r18, 7;
	setp.lt.u32 	%p37, %r188, 7;
	mov.b32 	%r296, 0;
	@%p37 bra 	$L__BB2_59;
	and.b32  	%r296, %r18, 2147483640;
	mov.b32 	%r287, 0;
$L__BB2_58:
	.pragma "nounroll";
	mad.lo.s32 	%r190, %r287, %r125, %r16;
	mul.wide.s32 	%rd73, %r190, 4;
	add.s64 	%rd74, %rd3, %rd73;
	mov.b32 	%r191, 2143289344;
	st.global.u32 	[%rd74], %r191;
	mul.wide.s32 	%rd75, %r125, 4;
	add.s64 	%rd76, %rd74, %rd75;
	st.global.u32 	[%rd76], %r191;
	add.s64 	%rd77, %rd76, %rd75;
	st.global.u32 	[%rd77], %r191;
	add.s64 	%rd78, %rd77, %rd75;
	st.global.u32 	[%rd78], %r191;
	add.s64 	%rd79, %rd78, %rd75;
	st.global.u32 	[%rd79], %r191;
	add.s64 	%rd80, %rd79, %rd75;
	st.global.u32 	[%rd80], %r191;
	add.s64 	%rd81, %rd80, %rd75;
	st.global.u32 	[%rd81], %r191;
	add.s64 	%rd82, %rd81, %rd75;
	st.global.u32 	[%rd82], %r191;
	add.s32 	%r287, %r287, 8;
	setp.eq.s32 	%p38, %r287, %r296;
	@%p38 bra 	$L__BB2_59;
	bra.uni 	$L__BB2_58;
$L__BB2_59:
	setp.eq.s32 	%p39, %r54, 0;
	@%p39 bra 	$L__BB2_79;
	and.b32  	%r75, %r18, 3;
	setp.lt.u32 	%p40, %r54, 4;
	@%p40 bra 	$L__BB2_62;
	mad.lo.s32 	%r192, %r296, %r125, %r16;
	mul.wide.s32 	%rd83, %r192, 4;
	add.s64 	%rd84, %rd3, %rd83;
	mov.b32 	%r193, 2143289344;
	st.global.u32 	[%rd84], %r193;
	mul.wide.s32 	%rd85, %r125, 4;
	add.s64 	%rd86, %rd84, %rd85;
	st.global.u32 	[%rd86], %r193;
	add.s64 	%rd87, %rd86, %rd85;
	st.global.u32 	[%rd87], %r193;
	add.s64 	%rd88, %rd87, %rd85;
	st.global.u32 	[%rd88], %r193;
	add.s32 	%r296, %r296, 4;
$L__BB2_62:
	setp.eq.s32 	%p41, %r75, 0;
	@%p41 bra 	$L__BB2_79;
	setp.eq.s32 	%p42, %r75, 1;
	@%p42 bra 	$L__BB2_65;
	mad.lo.s32 	%r194, %r296, %r125, %r16;
	mul.wide.s32 	%rd89, %r194, 4;
	add.s64 	%rd90, %rd3, %rd89;
	mov.b32 	%r195, 2143289344;
	st.global.u32 	[%rd90], %r195;
	mul.wide.s32 	%rd91, %r125, 4;
	add.s64 	%rd92, %rd90, %rd91;
	st.global.u32 	[%rd92], %r195;
	add.s32 	%r296, %r296, 2;
$L__BB2_65:
	and.b32  	%r196, %r18, 1;
	setp.eq.b32 	%p43, %r196, 1;
	not.pred 	%p44, %p43;
	@%p44 bra 	$L__BB2_79;
	mad.lo.s32 	%r197, %r296, %r125, %r16;
	mul.wide.s32 	%rd93, %r197, 4;
	add.s64 	%rd94, %rd3, %rd93;
	mov.b32 	%r198, 2143289344;
	st.global.u32 	[%rd94], %r198;
	bra.uni 	$L__BB2_79;
$L__BB2_67:
	setp.eq.s64 	%p45, %rd39, 0;
	@%p45 bra 	$L__BB2_79;
	add.s32 	%r200, %r18, -1;
	and.b32  	%r58, %r18, 7;
	setp.lt.u32 	%p46, %r200, 7;
	mov.b32 	%r293, 0;
	@%p46 bra 	$L__BB2_71;
	mov.b32 	%r288, 0;
$L__BB2_70:
	.pragma "nounroll";
	mad.lo.s32 	%r202, %r288, %r125, %r16;
	mul.wide.s32 	%rd95, %r202, 4;
	add.s64 	%rd96, %rd2, %rd95;
	mov.b32 	%r203, 2143289344;
	st.global.u32 	[%rd96], %r203;
	mul.wide.s32 	%rd97, %r125, 4;
	add.s64 	%rd98, %rd96, %rd97;
	st.global.u32 	[%rd98], %r203;
	add.s64 	%rd99, %rd98, %rd97;
	st.global.u32 	[%rd99], %r203;
	add.s64 	%rd100, %rd99, %rd97;
	st.global.u32 	[%rd100], %r203;
	add.s64 	%rd101, %rd100, %rd97;
	st.global.u32 	[%rd101], %r203;
	add.s64 	%rd102, %rd101, %rd97;
	st.global.u32 	[%rd102], %r203;
	add.s64 	%rd103, %rd102, %rd97;
	st.global.u32 	[%rd103], %r203;
	add.s64 	%rd104, %rd103, %rd97;
	st.global.u32 	[%rd104], %r203;
	add.s32 	%r288, %r288, 8;
	and.b32  	%r293, %r18, 2147483640;
	setp.eq.s32 	%p47, %r288, %r293;
	@%p47 bra 	$L__BB2_71;
	bra.uni 	$L__BB2_70;
$L__BB2_71:
	setp.eq.s32 	%p48, %r58, 0;
	@%p48 bra 	$L__BB2_79;
	and.b32  	%r69, %r18, 3;
	setp.lt.u32 	%p49, %r58, 4;
	@%p49 bra 	$L__BB2_74;
	mad.lo.s32 	%r204, %r293, %r125, %r16;
	mul.wide.s32 	%rd105, %r204, 4;
	add.s64 	%rd106, %rd2, %rd105;
	mov.b32 	%r205, 2143289344;
	st.global.u32 	[%rd106], %r205;
	mul.wide.s32 	%rd107, %r125, 4;
	add.s64 	%rd108, %rd106, %rd107;
	st.global.u32 	[%rd108], %r205;
	add.s64 	%rd109, %rd108, %rd107;
	st.global.u32 	[%rd109], %r205;
	add.s64 	%rd110, %rd109, %rd107;
	st.global.u32 	[%rd110], %r205;
	add.s32 	%r293, %r293, 4;
$L__BB2_74:
	setp.eq.s32 	%p50, %r69, 0;
	@%p50 bra 	$L__BB2_79;
	setp.eq.s32 	%p51, %r69, 1;
	@%p51 bra 	$L__BB2_77;
	mad.lo.s32 	%r206, %r293, %r125, %r16;
	mul.wide.s32 	%rd111, %r206, 4;
	add.s64 	%rd112, %rd2, %rd111;
	mov.b32 	%r207, 2143289344;
	st.global.u32 	[%rd112], %r207;
	mul.wide.s32 	%rd113, %r125, 4;
	add.s64 	%rd114, %rd112, %rd113;
	st.global.u32 	[%rd114], %r207;
	add.s32 	%r293, %r293, 2;
$L__BB2_77:
	and.b32  	%r208, %r18, 1;
	setp.eq.b32 	%p52, %r208, 1;
	not.pred 	%p53, %p52;
	@%p53 bra 	$L__BB2_79;
	mad.lo.s32 	%r209, %r293, %r125, %r16;
	mul.wide.s32 	%rd115, %r209, 4;
	add.s64 	%rd116, %rd2, %rd115;
	mov.b32 	%r210, 2143289344;
	st.global.u32 	[%rd116], %r210;
$L__BB2_79:
	setp.ge.s32 	%p62, %r17, %r10;
	@%p62 bra 	$L__BB2_136;
	setp.eq.s32 	%p63, %r129, 0;
	@%p63 bra 	$L__BB2_115;
	mul.lo.s32 	%r83, %r274, %r126;
	sub.s32 	%r223, %r9, %r18;
	and.b32  	%r84, %r223, 3;
	setp.eq.s32 	%p64, %r84, 0;
	mov.u32 	%r300, %r18;
	@%p64 bra 	$L__BB2_97;
	setp.eq.s64 	%p65, %rd38, 0;
	add.s32 	%r85, %r18, %r273;
	mad.lo.s32 	%r224, %r18, %r125, %r16;
	mul.wide.s32 	%rd154, %r224, 4;
	add.s64 	%rd5, %rd1, %rd154;
	ld.global.nc.f32 	%f1, [%rd5];
	shl.b32 	%r225, %r18, 2;
	mov.u32 	%r226, _ZZ41eri_one_series_many_params_time_major_f32E7sh_high;
	add.s32 	%r86, %r226, %r225;
	@%p65 bra 	$L__BB2_84;
	ld.shared.f32 	%f10, [%r86];
	sub.f32 	%f11, %f10, %f1;
	add.s32 	%r227, %r85, %r83;
	mul.wide.s32 	%rd155, %r227, 4;
	add.s64 	%rd156, %rd3, %rd155;
	st.global.f32 	[%rd156], %f11;
$L__BB2_84:
	setp.eq.s64 	%p66, %rd39, 0;
	shl.b32 	%r228, %r18, 2;
	mov.u32 	%r229, _ZZ41eri_one_series_many_params_time_major_f32E6sh_low;
	add.s32 	%r87, %r229, %r228;
	@%p66 bra 	$L__BB2_86;
	ld.shared.f32 	%f12, [%r87];
	sub.f32 	%f13, %f12, %f1;
	add.s32 	%r230, %r85, %r83;
	mul.wide.s32 	%rd157, %r230, 4;
	add.s64 	%rd158, %rd2, %rd157;
	st.global.f32 	[%rd158], %f13;
$L__BB2_86:
	add.s32 	%r300, %r18, 1;
	setp.eq.s32 	%p67, %r84, 1;
	@%p67 bra 	$L__BB2_97;
	mul.wide.s32 	%rd6, %r125, 4;
	add.s64 	%rd7, %rd5, %rd6;
	ld.global.nc.f32 	%f2, [%rd7];
	cvt.s64.s32 	%rd159, %r273;
	cvt.s64.s32 	%rd160, %r18;
	cvt.s64.s32 	%rd161, %r83;
	add.s64 	%rd162, %rd160, %rd159;
	add.s64 	%rd8, %rd162, %rd161;
	shl.b64 	%rd163, %rd8, 2;
	add.s64 	%rd9, %rd3, %rd163;
	@%p65 bra 	$L__BB2_89;
	ld.shared.f32 	%f14, [%r86+4];
	sub.f32 	%f15, %f14, %f2;
	st.global.f32 	[%rd9+4], %f15;
$L__BB2_89:
	add.s64 	%rd10, %rd2, %rd163;
	@%p66 bra 	$L__BB2_91;
	ld.shared.f32 	%f16, [%r87+4];
	sub.f32 	%f17, %f16, %f2;
	st.global.f32 	[%rd10+4], %f17;
$L__BB2_91:
	add.s32 	%r300, %r18, 2;
	setp.eq.s32 	%p70, %r84, 2;
	@%p70 bra 	$L__BB2_97;
	add.s64 	%rd165, %rd7, %rd6;
	ld.global.nc.f32 	%f3, [%rd165];
	@%p65 bra 	$L__BB2_94;
	ld.shared.f32 	%f18, [%r86+8];
	sub.f32 	%f19, %f18, %f3;
	st.global.f32 	[%rd9+8], %f19;
$L__BB2_94:
	@%p66 bra 	$L__BB2_96;
	ld.shared.f32 	%f20, [%r87+8];
	sub.f32 	%f21, %f20, %f3;
	st.global.f32 	[%rd10+8], %f21;
$L__BB2_96:
	add.s32 	%r300, %r18, 3;
$L__BB2_97:
	sub.s32 	%r231, %r18, %r9;
	setp.gt.u32 	%p73, %r231, -4;
	@%p73 bra 	$L__BB2_136;
$L__BB2_98:
	setp.eq.s64 	%p74, %rd38, 0;
	add.s32 	%r93, %r300, %r273;
	mad.lo.s32 	%r232, %r300, %r125, %r16;
	mul.wide.s32 	%rd166, %r232, 4;
	add.s64 	%rd11, %rd1, %rd166;
	ld.global.nc.f32 	%f4, [%rd11];
	shl.b32 	%r233, %r300, 2;
	mov.u32 	%r234, _ZZ41eri_one_series_many_params_time_major_f32E7sh_high;
	add.s32 	%r94, %r234, %r233;
	@%p74 bra 	$L__BB2_100;
	ld.shared.f32 	%f22, [%r94];
	sub.f32 	%f23, %f22, %f4;
	add.s32 	%r235, %r93, %r83;
	mul.wide.s32 	%rd167, %r235, 4;
	add.s64 	%rd168, %rd3, %rd167;
	st.global.f32 	[%rd168], %f23;
$L__BB2_100:
	setp.eq.s64 	%p75, %rd39, 0;
	shl.b32 	%r236, %r300, 2;
	mov.u32 	%r237, _ZZ41eri_one_series_many_params_time_major_f32E6sh_low;
	add.s32 	%r95, %r237, %r236;
	@%p75 bra 	$L__BB2_102;
	ld.shared.f32 	%f24, [%r95];
	sub.f32 	%f25, %f24, %f4;
	add.s32 	%r238, %r93, %r83;
	mul.wide.s32 	%rd169, %r238, 4;
	add.s64 	%rd170, %rd2, %rd169;
	st.global.f32 	[%rd170], %f25;
$L__BB2_102:
	mul.wide.s32 	%rd12, %r125, 4;
	add.s64 	%rd13, %rd11, %rd12;
	ld.global.nc.f32 	%f5, [%rd13];
	cvt.s64.s32 	%rd171, %r273;
	cvt.s64.s32 	%rd172, %r300;
	cvt.s64.s32 	%rd173, %r83;
	add.s64 	%rd174, %rd172, %rd171;
	add.s64 	%rd14, %rd174, %rd173;
	shl.b64 	%rd175, %rd14, 2;
	add.s64 	%rd15, %rd3, %rd175;
	@%p74 bra 	$L__BB2_104;
	ld.shared.f32 	%f26, [%r94+4];
	sub.f32 	%f27, %f26, %f5;
	st.global.f32 	[%rd15+4], %f27;
$L__BB2_104:
	add.s64 	%rd16, %rd2, %rd175;
	@%p75 bra 	$L__BB2_106;
	ld.shared.f32 	%f28, [%r95+4];
	sub.f32 	%f29, %f28, %f5;
	st.global.f32 	[%rd16+4], %f29;
$L__BB2_106:
	add.s64 	%rd17, %rd13, %rd12;
	ld.global.nc.f32 	%f6, [%rd17];
	@%p74 bra 	$L__BB2_108;
	ld.shared.f32 	%f30, [%r94+8];
	sub.f32 	%f31, %f30, %f6;
	st.global.f32 	[%rd15+8], %f31;
$L__BB2_108:
	@%p75 bra 	$L__BB2_110;
	ld.shared.f32 	%f32, [%r95+8];
	sub.f32 	%f33, %f32, %f6;
	st.global.f32 	[%rd16+8], %f33;
$L__BB2_110:
	add.s64 	%rd177, %rd17, %rd12;
	ld.global.nc.f32 	%f7, [%rd177];
	@%p74 bra 	$L__BB2_112;
	ld.shared.f32 	%f34, [%r94+12];
	sub.f32 	%f35, %f34, %f7;
	st.global.f32 	[%rd15+12], %f35;
$L__BB2_112:
	@%p75 bra 	$L__BB2_114;
	ld.shared.f32 	%f36, [%r95+12];
	sub.f32 	%f37, %f36, %f7;
	st.global.f32 	[%rd16+12], %f37;
$L__BB2_114:
	add.s32 	%r300, %r300, 4;
	setp.lt.s32 	%p82, %r300, %r10;
	@%p82 bra 	$L__BB2_98;
	bra.uni 	$L__BB2_136;
$L__BB2_115:
	@%p35 bra 	$L__BB2_122;
	sub.s32 	%r257, %r9, %r18;
	and.b32  	%r97, %r257, 3;
	setp.eq.s32 	%p96, %r97, 0;
	mov.u32 	%r302, %r18;
	@%p96 bra 	$L__BB2_120;
	mad.lo.s32 	%r258, %r18, %r125, %r16;
	mul.wide.s32 	%rd204, %r258, 4;
	add.s64 	%rd18, %rd1, %rd204;
	ld.global.nc.f32 	%f80, [%rd18];
	shl.b32 	%r259, %r18, 2;
	mov.u32 	%r260, _ZZ41eri_one_series_many_params_time_major_f32E7sh_high;
	add.s32 	%r98, %r260, %r259;
	ld.shared.f32 	%f81, [%r98];
	sub.f32 	%f82, %f81, %f80;
	add.s64 	%rd19, %rd3, %rd204;
	st.global.f32 	[%rd19], %f82;
	mov.u32 	%r261, _ZZ41eri_one_series_many_params_time_major_f32E6sh_low;
	add.s32 	%r99, %r261, %r259;
	ld.shared.f32 	%f83, [%r99];
	sub.f32 	%f84, %f83, %f80;
	add.s64 	%rd20, %rd2, %rd204;
	st.global.f32 	[%rd20], %f84;
	add.s32 	%r302, %r18, 1;
	setp.eq.s32 	%p97, %r97, 1;
	@%p97 bra 	$L__BB2_120;
	mul.wide.s32 	%rd21, %r125, 4;
	add.s64 	%rd22, %rd18, %rd21;
	ld.global.nc.f32 	%f85, [%rd22];
	ld.shared.f32 	%f86, [%r98+4];
	sub.f32 	%f87, %f86, %f85;
	add.s64 	%rd23, %rd19, %rd21;
	st.global.f32 	[%rd23], %f87;
	ld.shared.f32 	%f88, [%r99+4];
	sub.f32 	%f89, %f88, %f85;
	add.s64 	%rd24, %rd20, %rd21;
	st.global.f32 	[%rd24], %f89;
	add.s32 	%r302, %r18, 2;
	setp.eq.s32 	%p98, %r97, 2;
	@%p98 bra 	$L__BB2_120;
	add.s64 	%rd205, %rd22, %rd21;
	ld.global.nc.f32 	%f90, [%rd205];
	ld.shared.f32 	%f91, [%r98+8];
	sub.f32 	%f92, %f91, %f90;
	add.s64 	%rd206, %rd23, %rd21;
	st.global.f32 	[%rd206], %f92;
	ld.shared.f32 	%f93, [%r99+8];
	sub.f32 	%f94, %f93, %f90;
	add.s64 	%rd207, %rd24, %rd21;
	st.global.f32 	[%rd207], %f94;
	add.s32 	%r302, %r18, 3;
$L__BB2_120:
	sub.s32 	%r262, %r18, %r9;
	setp.gt.u32 	%p99, %r262, -4;
	@%p99 bra 	$L__BB2_136;
$L__BB2_121:
	mad.lo.s32 	%r263, %r302, %r125, %r16;
	mul.wide.s32 	%rd208, %r263, 4;
	add.s64 	%rd209, %rd1, %rd208;
	ld.global.nc.f32 	%f95, [%rd209];
	shl.b32 	%r264, %r302, 2;
	mov.u32 	%r265, _ZZ41eri_one_series_many_params_time_major_f32E7sh_high;
	add.s32 	%r266, %r265, %r264;
	ld.shared.f32 	%f96, [%r266];
	sub.f32 	%f97, %f96, %f95;
	add.s64 	%rd210, %rd3, %rd208;
	st.global.f32 	[%rd210], %f97;
	mov.u32 	%r267, _ZZ41eri_one_series_many_params_time_major_f32E6sh_low;
	add.s32 	%r268, %r267, %r264;
	ld.shared.f32 	%f98, [%r268];
	sub.f32 	%f99, %f98, %f95;
	add.s64 	%rd211, %rd2, %rd208;
	st.global.f32 	[%rd211], %f99;
	mul.wide.s32 	%rd212, %r125, 4;
	add.s64 	%rd213, %rd209, %rd212;
	ld.global.nc.f32 	%f100, [%rd213];
	ld.shared.f32 	%f101, [%r266+4];
	sub.f32 	%f102, %f101, %f100;
	add.s64 	%rd214, %rd210, %rd212;
	st.global.f32 	[%rd214], %f102;
	ld.shared.f32 	%f103, [%r268+4];
	sub.f32 	%f104, %f103, %f100;
	add.s64 	%rd215, %rd211, %rd212;
	st.global.f32 	[%rd215], %f104;
	add.s64 	%rd216, %rd213, %rd212;
	ld.global.nc.f32 	%f105, [%rd216];
	ld.shared.f32 	%f106, [%r266+8];
	sub.f32 	%f107, %f106, %f105;
	add.s64 	%rd217, %rd214, %rd212;
	st.global.f32 	[%rd217], %f107;
	ld.shared.f32 	%f108, [%r268+8];
	sub.f32 	%f109, %f108, %f105;
	add.s64 	%rd218, %rd215, %rd212;
	st.global.f32 	[%rd218], %f109;
	add.s64 	%rd219, %rd216, %rd212;
	ld.global.nc.f32 	%f110, [%rd219];
	ld.shared.f32 	%f111, [%r266+12];
	sub.f32 	%f112, %f111, %f110;
	add.s64 	%rd220, %rd217, %rd212;
	st.global.f32 	[%rd220], %f112;
	ld.shared.f32 	%f113, [%r268+12];
	sub.f32 	%f114, %f113, %f110;
	add.s64 	%rd221, %rd218, %rd212;
	st.global.f32 	[%rd221], %f114;
	add.s32 	%r302, %r302, 4;
	setp.lt.s32 	%p100, %r302, %r10;
	@%p100 bra 	$L__BB2_121;
	bra.uni 	$L__BB2_136;
$L__BB2_122:
	setp.eq.s64 	%p84, %rd38, 0;
	@%p84 bra 	$L__BB2_129;
	sub.s32 	%r239, %r9, %r18;
	and.b32  	%r106, %r239, 3;
	setp.eq.s32 	%p85, %r106, 0;
	mov.u32 	%r304, %r18;
	@%p85 bra 	$L__BB2_127;
	mad.lo.s32 	%r240, %r18, %r125, %r16;
	shl.b32 	%r241, %r18, 2;
	mov.u32 	%r242, _ZZ41eri_one_series_many_params_time_major_f32E7sh_high;
	add.s32 	%r107, %r242, %r241;
	ld.shared.f32 	%f38, [%r107];
	mul.wide.s32 	%rd178, %r240, 4;
	add.s64 	%rd25, %rd1, %rd178;
	ld.global.nc.f32 	%f39, [%rd25];
	sub.f32 	%f40, %f38, %f39;
	add.s64 	%rd26, %rd3, %rd178;
	st.global.f32 	[%rd26], %f40;
	add.s32 	%r304, %r18, 1;
	setp.eq.s32 	%p86, %r106, 1;
	@%p86 bra 	$L__BB2_127;
	ld.shared.f32 	%f41, [%r107+4];
	mul.wide.s32 	%rd27, %r125, 4;
	add.s64 	%rd28, %rd25, %rd27;
	ld.global.nc.f32 	%f42, [%rd28];
	sub.f32 	%f43, %f41, %f42;
	add.s64 	%rd29, %rd26, %rd27;
	st.global.f32 	[%rd29], %f43;
	add.s32 	%r304, %r18, 2;
	setp.eq.s32 	%p87, %r106, 2;
	@%p87 bra 	$L__BB2_127;
	ld.shared.f32 	%f44, [%r107+8];
	add.s64 	%rd179, %rd28, %rd27;
	ld.global.nc.f32 	%f45, [%rd179];
	sub.f32 	%f46, %f44, %f45;
	add.s64 	%rd180, %rd29, %rd27;
	st.global.f32 	[%rd180], %f46;
	add.s32 	%r304, %r18, 3;
$L__BB2_127:
	sub.s32 	%r243, %r18, %r9;
	setp.gt.u32 	%p88, %r243, -4;
	@%p88 bra 	$L__BB2_136;
$L__BB2_128:
	mad.lo.s32 	%r244, %r304, %r125, %r16;
	shl.b32 	%r245, %r304, 2;
	mov.u32 	%r246, _ZZ41eri_one_series_many_params_time_major_f32E7sh_high;
	add.s32 	%r247, %r246, %r245;
	ld.shared.f32 	%f47, [%r247];
	mul.wide.s32 	%rd181, %r244, 4;
	add.s64 	%rd182, %rd1, %rd181;
	ld.global.nc.f32 	%f48, [%rd182];
	sub.f32 	%f49, %f47, %f48;
	add.s64 	%rd183, %rd3, %rd181;
	st.global.f32 	[%rd183], %f49;
	ld.shared.f32 	%f50, [%r247+4];
	mul.wide.s32 	%rd184, %r125, 4;
	add.s64 	%rd185, %rd182, %rd184;
	ld.global.nc.f32 	%f51, [%rd185];
	sub.f32 	%f52, %f50, %f51;
	add.s64 	%rd186, %rd183, %rd184;
	st.global.f32 	[%rd186], %f52;
	ld.shared.f32 	%f53, [%r247+8];
	add.s64 	%rd187, %rd185, %rd184;
	ld.global.nc.f32 	%f54, [%rd187];
	sub.f32 	%f55, %f53, %f54;
	add.s64 	%rd188, %rd186, %rd184;
	st.global.f32 	[%rd188], %f55;
	ld.shared.f32 	%f56, [%r247+12];
	add.s64 	%rd189, %rd187, %rd184;
	ld.global.nc.f32 	%f57, [%rd189];
	sub.f32 	%f58, %f56, %f57;
	add.s64 	%rd190, %rd188, %rd184;
	st.global.f32 	[%rd190], %f58;
	add.s32 	%r304, %r304, 4;
	setp.lt.s32 	%p89, %r304, %r10;
	@%p89 bra 	$L__BB2_128;
	bra.uni 	$L__BB2_136;
$L__BB2_129:
	setp.eq.s64 	%p90, %rd39, 0;
	@%p90 bra 	$L__BB2_136;
	sub.s32 	%r248, %r9, %r18;
	and.b32  	%r114, %r248, 3;
	setp.eq.s32 	%p91, %r114, 0;
	mov.u32 	%r306, %r18;
	@%p91 bra 	$L__BB2_134;
	mad.lo.s32 	%r249, %r18, %r125, %r16;
	shl.b32 	%r250, %r18, 2;
	mov.u32 	%r251, _ZZ41eri_one_series_many_params_time_major_f32E6sh_low;
	add.s32 	%r115, %r251, %r250;
	ld.shared.f32 	%f59, [%r115];
	mul.wide.s32 	%rd191, %r249, 4;
	add.s64 	%rd30, %rd1, %rd191;
	ld.global.nc.f32 	%f60, [%rd30];
	sub.f32 	%f61, %f59, %f60;
	add.s64 	%rd31, %rd2, %rd191;
	st.global.f32 	[%rd31], %f61;
	add.s32 	%r306, %r18, 1;
	setp.eq.s32 	%p92, %r114, 1;
	@%p92 bra 	$L__BB2_134;
	ld.shared.f32 	%f62, [%r115+4];
	mul.wide.s32 	%rd32, %r125, 4;
	add.s64 	%rd33, %rd30, %rd32;
	ld.global.nc.f32 	%f63, [%rd33];
	sub.f32 	%f64, %f62, %f63;
	add.s64 	%rd34, %rd31, %rd32;
	st.global.f32 	[%rd34], %f64;
	add.s32 	%r306, %r18, 2;
	setp.eq.s32 	%p93, %r114, 2;
	@%p93 bra 	$L__BB2_134;
	ld.shared.f32 	%f65, [%r115+8];
	add.s64 	%rd192, %rd33, %rd32;
	ld.global.nc.f32 	%f66, [%rd192];
	sub.f32 	%f67, %f65, %f66;
	add.s64 	%rd193, %rd34, %rd32;
	st.global.f32 	[%rd193], %f67;
	add.s32 	%r306, %r18, 3;
$L__BB2_134:
	sub.s32 	%r252, %r18, %r9;
	setp.gt.u32 	%p94, %r252, -4;
	@%p94 bra 	$L__BB2_136;
$L__BB2_135:
	mad.lo.s32 	%r253, %r306, %r125, %r16;
	shl.b32 	%r254, %r306, 2;
	mov.u32 	%r255, _ZZ41eri_one_series_many_params_time_major_f32E6sh_low;
	add.s32 	%r256, %r255, %r254;
	ld.shared.f32 	%f68, [%r256];
	mul.wide.s32 	%rd194, %r253, 4;
	add.s64 	%rd195, %rd1, %rd194;
	ld.global.nc.f32 	%f69, [%rd195];
	sub.f32 	%f70, %f68, %f69;
	add.s64 	%rd196, %rd2, %rd194;
	st.global.f32 	[%rd196], %f70;
	ld.shared.f32 	%f71, [%r256+4];
	mul.wide.s32 	%rd197, %r125, 4;
	add.s64 	%rd198, %rd195, %rd197;
	ld.global.nc.f32 	%f72, [%rd198];
	sub.f32 	%f73, %f71, %f72;
	add.s64 	%rd199, %rd196, %rd197;
	st.global.f32 	[%rd199], %f73;
	ld.shared.f32 	%f74, [%r256+8];
	add.s64 	%rd200, %rd198, %rd197;
	ld.global.nc.f32 	%f75, [%rd200];
	sub.f32 	%f76, %f74, %f75;
	add.s64 	%rd201, %rd199, %rd197;
	st.global.f32 	[%rd201], %f76;
	ld.shared.f32 	%f77, [%r256+12];
	add.s64 	%rd202, %rd200, %rd197;
	ld.global.nc.f32 	%f78, [%rd202];
	sub.f32 	%f79, %f77, %f78;
	add.s64 	%rd203, %rd201, %rd197;
	st.global.f32 	[%rd203], %f79;
	add.s32 	%r306, %r306, 4;
	setp.lt.s32 	%p95, %r306, %r10;
	@%p95 bra 	$L__BB2_135;
$L__BB2_136:
	add.s32 	%r274, %r274, %r6;
	setp.lt.s32 	%p101, %r274, %r125;
	@%p101 bra 	$L__BB2_6;
$L__BB2_137:
	bar.sync 	0;
	mov.u32 	%r269, %nctaid.y;
	shl.b32 	%r270, %r269, 4;
	add.s32 	%r273, %r273, %r270;
	setp.lt.s32 	%p102, %r273, %r126;
	add.s32 	%r272, %r272, 1;
	@%p102 bra 	$L__BB2_2;
$L__BB2_138:
	ret;

}
	// .globl	transpose_rm_to_tm_32x32_pad_f32
.visible .entry transpose_rm_to_tm_32x32_pad_f32(
	.param .u64 .ptr .align 1 transpose_rm_to_tm_32x32_pad_f32_param_0,
	.param .u32 transpose_rm_to_tm_32x32_pad_f32_param_1,
	.param .u32 transpose_rm_to_tm_32x32_pad_f32_param_2,
	.param .u64 .ptr .align 1 transpose_rm_to_tm_32x32_pad_f32_param_3
)
{
	.reg .pred 	%p<7>;
	.reg .b32 	%r<28>;
	.reg .b32 	%f<3>;
	.reg .b64 	%rd<9>;
	// demoted variable
	.shared .align 4 .b8 _ZZ32transpose_rm_to_tm_32x32_pad_f32E4tile[4224];
	ld.param.u64 	%rd1, [transpose_rm_to_tm_32x32_pad_f32_param_0];
	ld.param.u32 	%r9, [transpose_rm_to_tm_32x32_pad_f32_param_1];
	ld.param.u32 	%r10, [transpose_rm_to_tm_32x32_pad_f32_param_2];
	ld.param.u64 	%rd2, [transpose_rm_to_tm_32x32_pad_f32_param_3];
	mov.u32 	%r11, %ctaid.x;
	shl.b32 	%r1, %r11, 5;
	mov.u32 	%r2, %tid.x;
	add.s32 	%r3, %r1, %r2;
	mov.u32 	%r12, %ctaid.y;
	shl.b32 	%r4, %r12, 5;
	mov.u32 	%r5, %tid.y;
	add.s32 	%r6, %r4, %r5;
	setp.ge.s32 	%p1, %r6, %r9;
	setp.ge.s32 	%p2, %r3, %r10;
	or.pred  	%p3, %p1, %p2;
	@%p3 bra 	$L__BB3_2;
	cvta.to.global.u64 	%rd3, %rd1;
	mad.lo.s32 	%r18, %r10, %r6, %r3;
	mul.wide.s32 	%rd4, %r18, 4;
	add.s64 	%rd5, %rd3, %rd4;
	ld.global.nc.f32 	%f1, [%rd5];
	mov.u32 	%r19, _ZZ32transpose_rm_to_tm_32x32_pad_f32E4tile;
	mad.lo.s32 	%r20, %r5, 132, %r19;
	shl.b32 	%r21, %r2, 2;
	add.s32 	%r22, %r20, %r21;
	st.shared.f32 	[%r22], %f1;
	bra.uni 	$L__BB3_3;
$L__BB3_2:
	mov.u32 	%r13, _ZZ32transpose_rm_to_tm_32x32_pad_f32E4tile;
	mad.lo.s32 	%r14, %r5, 132, %r13;
	shl.b32 	%r15, %r2, 2;
	add.s32 	%r16, %r14, %r15;
	mov.b32 	%r17, 2143289344;
	st.shared.u32 	[%r16], %r17;
$L__BB3_3:
	bar.sync 	0;
	add.s32 	%r7, %r4, %r2;
	add.s32 	%r8, %r1, %r5;
	setp.ge.s32 	%p4, %r7, %r9;
	setp.ge.s32 	%p5, %r8, %r10;
	or.pred  	%p6, %p4, %p5;
	@%p6 bra 	$L__BB3_5;
	mov.u32 	%r23, _ZZ32transpose_rm_to_tm_32x32_pad_f32E4tile;
	mad.lo.s32 	%r24, %r2, 132, %r23;
	shl.b32 	%r25, %r5, 2;
	add.s32 	%r26, %r24, %r25;
	ld.shared.f32 	%f2, [%r26];
	mad.lo.s32 	%r27, %r9, %r8, %r7;
	cvta.to.global.u64 	%rd6, %rd2;
	mul.wide.s32 	%rd7, %r27, 4;
	add.s64 	%rd8, %rd6, %rd7;
	st.global.f32 	[%rd8], %f2;
$L__BB3_5:
	ret;

}


// ===== COMPILED SASS (sm_100) =====

	.target	sm_100

	.elftype	@"ET_EXEC"


//--------------------- .note.nv.tkinfo           --------------------------
	.section	.note.nv.tkinfo,"",@"SHT_NOTE"
	.sectionflags	@"SHF_NOTE_NV_TKINFO"
	.tkinfo
        /*0018*/ 	.word	0x00000002
        /*0030*/ 	.string	""
        /*0030*/ 	.string	"ptxas"
        /*0030*/ 	.string	"Cuda compilation tools, release 13.0, V13.0.88"
        /*0030*/ 	.string	"Build cuda_13.0.r13.0/compiler.36424714_0"
        /*0030*/ 	.string	"-arch sm_100 -m 64 "



//--------------------- .note.nv.cuinfo           --------------------------
	.section	.note.nv.cuinfo,"",@"SHT_NOTE"
	.sectionflags	@"SHF_NOTE_NV_CUINFO"
        /*0018*/ 	.short	0x0002
        /*001a*/ 	.short	0x0064
        /*001c*/ 	.short	0x0082
	.zero		2


//--------------------- .nv.info                  --------------------------
	.section	.nv.info,"",@"SHT_CUDA_INFO"
	.align	4


	//----- nvinfo : EIATTR_REGCOUNT
	.align		4
        /*0000*/ 	.byte	0x04, 0x2f
        /*0002*/ 	.short	(.L_1 - .L_0)
	.align		4
.L_0:
        /*0004*/ 	.word	index@(eri_batch_f32)
        /*0008*/ 	.word	0x00000018


	//----- nvinfo : EIATTR_FRAME_SIZE
	.align		4
.L_1:
        /*000c*/ 	.byte	0x04, 0x11
        /*000e*/ 	.short	(.L_3 - .L_2)
	.align		4
.L_2:
        /*0010*/ 	.word	index@(eri_batch_f32)
        /*0014*/ 	.word	0x00000000


	//----- nvinfo : EIATTR_REGCOUNT
	.align		4
.L_3:
        /*0018*/ 	.byte	0x04, 0x2f
        /*001a*/ 	.short	(.L_5 - .L_4)
	.align		4
.L_4:
        /*001c*/ 	.word	index@(eri_many_series_one_param_time_major_f32)
        /*0020*/ 	.word	0x00000020


	//----- nvinfo : EIATTR_FRAME_SIZE
	.align		4
.L_5:
        /*0024*/ 	.byte	0x04, 0x11
        /*0026*/ 	.short	(.L_7 - .L_6)
	.align		4
.L_6:
        /*0028*/ 	.word	index@(eri_many_series_one_param_time_major_f32)
        /*002c*/ 	.word	0x00000000


	//----- nvinfo : EIATTR_REGCOUNT
	.align		4
.L_7:
        /*0030*/ 	.byte	0x04, 0x2f
        /*0032*/ 	.short	(.L_9 - .L_8)
	.align		4
.L_8:
        /*0034*/ 	.word	index@(eri_one_series_many_params_time_major_f32)
        /*0038*/ 	.word	0x00000020


	//----- nvinfo : EIATTR_FRAME_SIZE
	.align		4
.L_9:
        /*003c*/ 	.byte	0x04, 0x11
        /*003e*/ 	.short	(.L_11 - .L_10)
	.align		4
.L_10:
        /*0040*/ 	.word	index@(eri_one_series_many_params_time_major_f32)
        /*0044*/ 	.word	0x00000000


	//----- nvinfo : EIATTR_REGCOUNT
	.align		4
.L_11:
        /*0048*/ 	.byte	0x04, 0x2f
        /*004a*/ 	.short	(.L_13 - .L_12)
	.align		4
.L_12:
        /*004c*/ 	.word	index@(transpose_rm_to_tm_32x32_pad_f32)
        /*0050*/ 	.word	0x0000000e


	//----- nvinfo : EIATTR_FRAME_SIZE
	.align		4
.L_13:
        /*0054*/ 	.byte	0x04, 0x11
        /*0056*/ 	.short	(.L_15 - .L_14)
	.align		4
.L_14:
        /*0058*/ 	.word	index@(transpose_rm_to_tm_32x32_pad_f32)
        /*005c*/ 	.word	0x00000000


	//----- nvinfo : EIATTR_MIN_STACK_SIZE
	.align		4
.L_15:
        /*0060*/ 	.byte	0x04, 0x12
        /*0062*/ 	.short	(.L_17 - .L_16)
	.align		4
.L_16:
        /*0064*/ 	.word	index@(transpose_rm_to_tm_32x32_pad_f32)
        /*0068*/ 	.word	0x00000000


	//----- nvinfo : EIATTR_MIN_STACK_SIZE
	.align		4
.L_17:
        /*006c*/ 	.byte	0x04, 0x12
        /*006e*/ 	.short	(.L_19 - .L_18)
	.align		4
.L_18:
        /*0070*/ 	.word	index@(eri_one_series_many_params_time_major_f32)
        /*0074*/ 	.word	0x00000000


	//----- nvinfo : EIATTR_MIN_STACK_SIZE
	.align		4
.L_19:
        /*0078*/ 	.byte	0x04, 0x12
        /*007a*/ 	.short	(.L_21 - .L_20)
	.align		4
.L_20:
        /*007c*/ 	.word	index@(eri_many_series_one_param_time_major_f32)
        /*0080*/ 	.word	0x00000000


	//----- nvinfo : EIATTR_MIN_STACK_SIZE
	.align		4
.L_21:
        /*0084*/ 	.byte	0x04, 0x12
        /*0086*/ 	.short	(.L_23 - .L_22)
	.align		4
.L_22:
        /*0088*/ 	.word	index@(eri_batch_f32)
        /*008c*/ 	.word	0x00000000
.L_23:


//--------------------- .nv.compat                --------------------------
	.section	.nv.compat,"",@"SHT_CUDA_COMPAT_INFO"
	.align	4
        /*0000*/ 	.byte	0x02, 0x09, 0x00, 0x00, 0x02, 0x02, 0x01, 0x00, 0x02, 0x05, 0x05, 0x00, 0x03, 0x07, 0x01, 0x01
        /*0010*/ 	.byte	0x02, 0x03, 0x00, 0x00, 0x02, 0x06, 0x01, 0x00, 0x04, 0x0b, 0x08, 0x00, 0x09, 0x00, 0x00, 0x00
        /*0020*/ 	.byte	0x00, 0x00, 0x00, 0x00


//--------------------- .nv.info.transpose_rm_to_tm_32x32_pad_f32 --------------------------
	.section	.nv.info.transpose_rm_to_tm_32x32_pad_f32,"",@"SHT_CUDA_INFO"
	.sectionflags	@""
	.align	4


	//----- nvinfo : EIATTR_CUDA_API_VERSION
	.align		4
        /*0000*/ 	.byte	0x04, 0x37
        /*0002*/ 	.short	(.L_25 - .L_24)
.L_24:
        /*0004*/ 	.word	0x00000082


	//----- nvinfo : EIATTR_KPARAM_INFO
	.align		4
.L_25:
        /*0008*/ 	.byte	0x04, 0x17
        /*000a*/ 	.short	(.L_27 - .L_26)
.L_26:
        /*000c*/ 	.word	0x00000000
        /*0010*/ 	.short	0x0003
        /*0012*/ 	.short	0x0010
        /*0014*/ 	.byte	0x00, 0xf5, 0x21, 0x00


	//----- nvinfo : EIATTR_KPARAM_INFO
	.align		4
.L_27:
        /*0018*/ 	.byte	0x04, 0x17
        /*001a*/ 	.short	(.L_29 - .L_28)
.L_28:
        /*001c*/ 	.word	0x00000000
        /*0020*/ 	.short	0x0002
        /*0022*/ 	.short	0x000c
        /*0024*/ 	.byte	0x00, 0xf0, 0x11, 0x00


	//----- nvinfo : EIATTR_KPARAM_INFO
	.align		4
.L_29:
        /*0028*/ 	.byte	0x04, 0x17
        /*002a*/ 	.short	(.L_31 - .L_30)
.L_30:
        /*002c*/ 	.word	0x00000000
        /*0030*/ 	.short	0x0001
        /*0032*/ 	.short	0x0008
        /*0034*/ 	.byte	0x00, 0xf0, 0x11, 0x00


	//----- nvinfo : EIATTR_KPARAM_INFO
	.align		4
.L_31:
        /*0038*/ 	.byte	0x04, 0x17
        /*003a*/ 	.short	(.L_33 - .L_32)
.L_32:
        /*003c*/ 	.word	0x00000000
        /*0040*/ 	.short	0x0000
        /*0042*/ 	.short	0x0000
        /*0044*/ 	.byte	0x00, 0xf5, 0x21, 0x00


	//----- nvinfo : EIATTR_SPARSE_MMA_MASK
	.align		4
.L_33:
        /*0048*/ 	.byte	0x03, 0x50
        /*004a*/ 	.short	0x0000


	//----- nvinfo : EIATTR_MAXREG_COUNT
	.align		4
        /*004c*/ 	.byte	0x03, 0x1b
        /*004e*/ 	.short	0x00ff


	//----- nvinfo : EIATTR_NUM_BARRIERS
	.align		4
        /*0050*/ 	.byte	0x02, 0x4c
        /*0052*/ 	.byte	0x01
	.zero		1


	//----- nvinfo : EIATTR_MERCURY_ISA_VERSION
	.align		4
        /*0054*/ 	.byte	0x03, 0x5f
        /*0056*/ 	.short	0x0101


	//----- nvinfo : EIATTR_VRC_CTA_INIT_COUNT
	.align		4
        /*0058*/ 	.byte	0x02, 0x4a
	.zero		1
	.zero		1


	//----- nvinfo : EIATTR_EXIT_INSTR_OFFSETS
	.align		4
        /*005c*/ 	.byte	0x04, 0x1c
        /*005e*/ 	.short	(.L_35 - .L_34)


	//   ....[0]....
.L_34:
        /*0060*/ 	.word	0x00000200


	//   ....[1]....
        /*0064*/ 	.word	0x00000280


	//----- nvinfo : EIATTR_CBANK_PARAM_SIZE
	.align		4
.L_35:
        /*0068*/ 	.byte	0x03, 0x19
        /*006a*/ 	.short	0x0018


	//----- nvinfo : EIATTR_PARAM_CBANK
	.align		4
        /*006c*/ 	.byte	0x04, 0x0a
        /*006e*/ 	.short	(.L_37 - .L_36)
	.align		4
.L_36:
        /*0070*/ 	.word	index@(.nv.constant0.transpose_rm_to_tm_32x32_pad_f32)
        /*0074*/ 	.short	0x0380
        /*0076*/ 	.short	0x0018


	//----- nvinfo : EIATTR_SW_WAR
	.align		4
.L_37:
        /*0078*/ 	.byte	0x04, 0x36
        /*007a*/ 	.short	(.L_39 - .L_38)
.L_38:
        /*007c*/ 	.word	0x00000008
.L_39:


//--------------------- .nv.info.eri_one_series_many_params_time_major_f32 --------------------------
	.section	.nv.info.eri_one_series_many_params_time_major_f32,"",@"SHT_CUDA_INFO"
	.sectionflags	@""
	.align	4


	//----- nvinfo : EIATTR_CUDA_API_VERSION
	.align		4
        /*0000*/ 	.byte	0x04, 0x37
        /*0002*/ 	.short	(.L_41 - .L_40)
.L_40:
        /*0004*/ 	.word	0x00000082


	//----- nvinfo : EIATTR_KPARAM_INFO
	.align		4
.L_41:
        /*0008*/ 	.byte	0x04, 0x17
        /*000a*/ 	.short	(.L_43 - .L_42)
.L_42:
        /*000c*/ 	.word	0x00000000
        /*0010*/ 	.short	0x000a
        /*0012*/ 	.short	0x0048
        /*0014*/ 	.byte	0x00, 0xf0, 0x11, 0x00


	//----- nvinfo : EIATTR_KPARAM_INFO
	.align		4
.L_43:
        /*0018*/ 	.byte	0x04, 0x17
        /*001a*/ 	.short	(.L_45 - .L_44)
.L_44:
        /*001c*/ 	.word	0x00000000
        /*0020*/ 	.short	0x0009
        /*0022*/ 	.short	0x0040
        /*0024*/ 	.byte	0x00, 0xf5, 0x21, 0x00


	//----- nvinfo : EIATTR_KPARAM_INFO
	.align		4
.L_45:
        /*0028*/ 	.byte	0x04, 0x17
        /*002a*/ 	.short	(.L_47 - .L_46)
.L_46:
        /*002c*/ 	.word	0x00000000
        /*0030*/ 	.short	0x0008
        /*0032*/ 	.short	0x0038
        /*0034*/ 	.byte	0x00, 0xf5, 0x21, 0x00


	//----- nvinfo : EIATTR_KPARAM_INFO
	.align		4
.L_47:
        /*0038*/ 	.byte	0x04, 0x17
        /*003a*/ 	.short	(.L_49 - .L_48)
.L_48:
        /*003c*/ 	.word	0x00000000
        /*0040*/ 	.short	0x0007
        /*0042*/ 	.short	0x0030
        /*0044*/ 	.byte	0x00, 0xf0, 0x11, 0x00


	//----- nvinfo : EIATTR_KPARAM_INFO
	.align		4
.L_49:
        /*0048*/ 	.byte	0x04, 0x17
        /*004a*/ 	.short	(.L_51 - .L_50)
.L_50:
        /*004c*/ 	.word	0x00000000
        /*0050*/ 	.short	0x0006
        /*0052*/ 	.short	0x0028
        /*0054*/ 	.byte	0x00, 0xf5, 0x21, 0x00


	//----- nvinfo : EIATTR_KPARAM_INFO
	.align		4
.L_51:
        /*0058*/ 	.byte	0x04, 0x17
        /*005a*/ 	.short	(.L_53 - .L_52)
.L_52:
        /*005c*/ 	.word	0x00000000
        /*0060*/ 	.short	0x0005
        /*0062*/ 	.short	0x0020
        /*0064*/ 	.byte	0x00, 0xf0, 0x11, 0x00


	//----- nvinfo : EIATTR_KPARAM_INFO
	.align		4
.L_53:
        /*0068*/ 	.byte	0x04, 0x17
        /*006a*/ 	.short	(.L_55 - .L_54)
.L_54:
        /*006c*/ 	.word	0x00000000
        /*0070*/ 	.short	0x0004
        /*0072*/ 	.short	0x001c
        /*0074*/ 	.byte	0x00, 0xf0, 0x11, 0x00


	//----- nvinfo : EIATTR_KPARAM_INFO
	.align		4
.L_55:
        /*0078*/ 	.byte	0x04, 0x17
        /*007a*/ 	.short	(.L_57 - .L_56)
.L_56:
        /*007c*/ 	.word	0x00000000
        /*0080*/ 	.short	0x0003
        /*0082*/ 	.short	0x0018
        /*0084*/ 	.byte	0x00, 0xf0, 0x11, 0x00


	//----- nvinfo : EIATTR_KPARAM_INFO
	.align		4
.L_57:
        /*0088*/ 	.byte	0x04, 0x17
        /*008a*/ 	.short	(.L_59 - .L_58)
.L_58:
        /*008c*/ 	.word	0x00000000
        /*0090*/ 	.short	0x0002
        /*0092*/ 	.short	0x0010
        /*0094*/ 	.byte	0x00, 0xf5, 0x21, 0x00


	//----- nvinfo : EIATTR_KPARAM_INFO
	.align		4
.L_59:
        /*0098*/ 	.byte	0x04, 0x17
        /*009a*/ 	.short	(.L_61 - .L_60)
.L_60:
        /*009c*/ 	.word	0x00000000
        /*00a0*/ 	.short	0x0001
        /*00a2*/ 	.short	0x0008
        /*00a4*/ 	.byte	0x00, 0xf5, 0x21, 0x00


	//----- nvinfo : EIATTR_KPARAM_INFO
	.align		4
.L_61:
        /*00a8*/ 	.byte	0x04, 0x17
        /*00aa*/ 	.short	(.L_63 - .L_62)
.L_62:
        /*00ac*/ 	.word	0x00000000
        /*00b0*/ 	.short	0x0000
        /*00b2*/ 	.short	0x0000
        /*00b4*/ 	.byte	0x00, 0xf5, 0x21, 0x00


	//----- nvinfo : EIATTR_SPARSE_MMA_MASK
	.align		4
.L_63:
        /*00b8*/ 	.byte	0x03, 0x50
        /*00ba*/ 	.short	0x0000


	//----- nvinfo : EIATTR_MAXREG_COUNT
	.align		4
        /*00bc*/ 	.byte	0x03, 0x1b
        /*00be*/ 	.short	0x00ff


	//----- nvinfo : EIATTR_NUM_BARRIERS
	.align		4
        /*00c0*/ 	.byte	0x02, 0x4c
        /*00c2*/ 	.byte	0x01
	.zero		1


	//----- nvinfo : EIATTR_MERCURY_ISA_VERSION
	.align		4
        /*00c4*/ 	.byte	0x03, 0x5f
        /*00c6*/ 	.short	0x0101


	//----- nvinfo : EIATTR_VRC_CTA_INIT_COUNT
	.align		4
        /*00c8*/ 	.byte	0x02, 0x4a
	.zero		1
	.zero		1


	//----- nvinfo : EIATTR_EXIT_INSTR_OFFSETS
	.align		4
        /*00cc*/ 	.byte	0x04, 0x1c
        /*00ce*/ 	.short	(.L_65 - .L_64)


	//   ....[0]....
.L_64:
        /*00d0*/ 	.word	0x00000050


	//   ....[1]....
        /*00d4*/ 	.word	0x000054e0


	//----- nvinfo : EIATTR_CRS_STACK_SIZE
	.align		4
.L_65:
        /*00d8*/ 	.byte	0x04, 0x1e
        /*00da*/ 	.short	(.L_67 - .L_66)
.L_66:
        /*00dc*/ 	.word	0x00000000


	//----- nvinfo : EIATTR_CBANK_PARAM_SIZE
	.align		4
.L_67:
        /*00e0*/ 	.byte	0x03, 0x19
        /*00e2*/ 	.short	0x004c


	//----- nvinfo : EIATTR_PARAM_CBANK
	.align		4
        /*00e4*/ 	.byte	0x04, 0x0a
        /*00e6*/ 	.short	(.L_69 - .L_68)
	.align		4
.L_68:
        /*00e8*/ 	.word	index@(.nv.constant0.eri_one_series_many_params_time_major_f32)
        /*00ec*/ 	.short	0x0380
        /*00ee*/ 	.short	0x004c


	//----- nvinfo : EIATTR_SW_WAR
	.align		4
.L_69:
        /*00f0*/ 	.byte	0x04, 0x36
        /*00f2*/ 	.short	(.L_71 - .L_70)
.L_70:
        /*00f4*/ 	.word	0x00000008
.L_71:


//--------------------- .nv.info.eri_many_series_one_param_time_major_f32 --------------------------
	.section	.nv.info.eri_many_series_one_param_time_major_f32,"",@"SHT_CUDA_INFO"
	.sectionflags	@""
	.align	4


	//----- nvinfo : EIATTR_CUDA_API_VERSION
	.align		4
        /*0000*/ 	.byte	0x04, 0x37
        /*0002*/ 	.short	(.L_73 - .L_72)
.L_72:
        /*0004*/ 	.word	0x00000082


	//----- nvinfo : EIATTR_KPARAM_INFO
	.align		4
.L_73:
        /*0008*/ 	.byte	0x04, 0x17
        /*000a*/ 	.short	(.L_75 - .L_74)
.L_74:
        /*000c*/ 	.word	0x00000000
        /*0010*/ 	.short	0x0008
        /*0012*/ 	.short	0x0038
        /*0014*/ 	.byte	0x00, 0xf5, 0x21, 0x00


	//----- nvinfo : EIATTR_KPARAM_INFO
	.align		4
.L_75:
        /*0018*/ 	.byte	0x04, 0x17
        /*001a*/ 	.short	(.L_77 - .L_76)
.L_76:
        /*001c*/ 	.word	0x00000000
        /*0020*/ 	.short	0x0007
        /*0022*/ 	.short	0x0030
        /*0024*/ 	.byte	0x00, 0xf5, 0x21, 0x00


	//----- nvinfo : EIATTR_KPARAM_INFO
	.align		4
.L_77:
        /*0028*/ 	.byte	0x04, 0x17
        /*002a*/ 	.short	(.L_79 - .L_78)
.L_78:
        /*002c*/ 	.word	0x00000000
        /*0030*/ 	.short	0x0006
        /*0032*/ 	.short	0x0028
        /*0034*/ 	.byte	0x00, 0xf0, 0x11, 0x00


	//----- nvinfo : EIATTR_KPARAM_INFO
	.align		4
.L_79:
        /*0038*/ 	.byte	0x04, 0x17
        /*003a*/ 	.short	(.L_81 - .L_80)
.L_80:
        /*003c*/ 	.word	0x00000000
        /*0040*/ 	.short	0x0005
        /*0042*/ 	.short	0x0020
        /*0044*/ 	.byte	0x00, 0xf5, 0x21, 0x00


	//----- nvinfo : EIATTR_KPARAM_INFO
	.align		4
.L_81:
        /*0048*/ 	.byte	0x04, 0x17
        /*004a*/ 	.short	(.L_83 - .L_82)
.L_82:
        /*004c*/ 	.word	0x00000000
        /*0050*/ 	.short	0x0004
        /*0052*/ 	.short	0x001c
        /*0054*/ 	.byte	0x00, 0xf0, 0x11, 0x00


	//----- nvinfo : EIATTR_KPARAM_INFO
	.align		4
.L_83:
        /*0058*/ 	.byte	0x04, 0x17
        /*005a*/ 	.short	(.L_85 - .L_84)
.L_84:
        /*005c*/ 	.word	0x00000000
        /*0060*/ 	.short	0x0003
        /*0062*/ 	.short	0x0018
        /*0064*/ 	.byte	0x00, 0xf0, 0x11, 0x00


	//----- nvinfo : EIATTR_KPARAM_INFO
	.align		4
.L_85:
        /*0068*/ 	.byte	0x04, 0x17
        /*006a*/ 	.short	(.L_87 - .L_86)
.L_86:
        /*006c*/ 	.word	0x00000000
        /*0070*/ 	.short	0x0002
        /*0072*/ 	.short	0x0010
        /*0074*/ 	.byte	0x00, 0xf5, 0x21, 0x00


	//----- nvinfo : EIATTR_KPARAM_INFO
	.align		4
.L_87:
        /*0078*/ 	.byte	0x04, 0x17
        /*007a*/ 	.short	(.L_89 - .L_88)
.L_88:
        /*007c*/ 	.word	0x00000000
        /*0080*/ 	.short	0x0001
        /*0082*/ 	.short	0x0008
        /*0084*/ 	.byte	0x00, 0xf5, 0x21, 0x00


	//----- nvinfo : EIATTR_KPARAM_INFO
	.align		4
.L_89:
        /*0088*/ 	.byte	0x04, 0x17
        /*008a*/ 	.short	(.L_91 - .L_90)
.L_90:
        /*008c*/ 	.word	0x00000000
        /*0090*/ 	.short	0x0000
        /*0092*/ 	.short	0x0000
        /*0094*/ 	.byte	0x00, 0xf5, 0x21, 0x00


	//----- nvinfo : EIATTR_SPARSE_MMA_MASK
	.align		4
.L_91:
        /*0098*/ 	.byte	0x03, 0x50
        /*009a*/ 	.short	0x0000


	//----- nvinfo : EIATTR_MAXREG_COUNT
	.align		4
        /*009c*/ 	.byte	0x03, 0x1b
        /*009e*/ 	.short	0x00ff


	//----- nvinfo : EIATTR_MERCURY_ISA_VERSION
	.align		4
        /*00a0*/ 	.byte	0x03, 0x5f
        /*00a2*/ 	.short	0x0101


	//----- nvinfo : EIATTR_VRC_CTA_INIT_COUNT
	.align		4
        /*00a4*/ 	.byte	0x02, 0x4a
	.zero		1
	.zero		1


	//----- nvinfo : EIATTR_EXIT_INSTR_OFFSETS
	.align		4
        /*00a8*/ 	.byte	0x04, 0x1c
        /*00aa*/ 	.short	(.L_93 - .L_92)


	//   ....[0]....
.L_92:
        /*00ac*/ 	.word	0x00000070


	//   ....[1]....
        /*00b0*/ 	.word	0x00000120


	//   ....[2]....
        /*00b4*/ 	.word	0x00000d10


	//   ....[3]....
        /*00b8*/ 	.word	0x000018e0


	//   ....[4]....
        /*00bc*/ 	.word	0x00002640


	//----- nvinfo : EIATTR_CRS_STACK_SIZE
	.align		4
.L_93:
        /*00c0*/ 	.byte	0x04, 0x1e
        /*00c2*/ 	.short	(.L_95 - .L_94)
.L_94:
        /*00c4*/ 	.word	0x00000000


	//----- nvinfo : EIATTR_CBANK_PARAM_SIZE
	.align		4
.L_95:
        /*00c8*/ 	.byte	0x03, 0x19
        /*00ca*/ 	.short	0x0040


	//----- nvinfo : EIATTR_PARAM_CBANK
	.align		4
        /*00cc*/ 	.byte	0x04, 0x0a
        /*00ce*/ 	.short	(.L_97 - .L_96)
	.align		4
.L_96:
        /*00d0*/ 	.word	index@(.nv.constant0.eri_many_series_one_param_time_major_f32)
        /*00d4*/ 	.short	0x0380
        /*00d6*/ 	.short	0x0040


	//----- nvinfo : EIATTR_SW_WAR
	.align		4
.L_97:
        /*00d8*/ 	.byte	0x04, 0x36
        /*00da*/ 	.short	(.L_99 - .L_98)
.L_98:
        /*00dc*/ 	.word	0x00000008
.L_99:


//--------------------- .nv.info.eri_batch_f32    --------------------------
	.section	.nv.info.eri_batch_f32,"",@"SHT_CUDA_INFO"
	.sectionflags	@""
	.align	4


	//----- nvinfo : EIATTR_CUDA_API_VERSION
	.align		4
        /*0000*/ 	.byte	0x04, 0x37
        /*0002*/ 	.short	(.L_101 - .L_100)
.L_100:
        /*0004*/ 	.word	0x00000082


	//----- nvinfo : EIATTR_KPARAM_INFO
	.align		4
.L_101:
        /*0008*/ 	.byte	0x04, 0x17
        /*000a*/ 	.short	(.L_103 - .L_102)
.L_102:
        /*000c*/ 	.word	0x00000000
        /*0010*/ 	.short	0x0007
        /*0012*/ 	.short	0x0030
        /*0014*/ 	.byte	0x00, 0xf5, 0x21, 0x00


	//----- nvinfo : EIATTR_KPARAM_INFO
	.align		4
.L_103:
        /*0018*/ 	.byte	0x04, 0x17
        /*001a*/ 	.short	(.L_105 - .L_104)
.L_104:
        /*001c*/ 	.word	0x00000000
        /*0020*/ 	.short	0x0006
        /*0022*/ 	.short	0x0028
        /*0024*/ 	.byte	0x00, 0xf5, 0x21, 0x00


	//----- nvinfo : EIATTR_KPARAM_INFO
	.align		4
.L_105:
        /*0028*/ 	.byte	0x04, 0x17
        /*002a*/ 	.short	(.L_107 - .L_106)
.L_106:
        /*002c*/ 	.word	0x00000000
        /*0030*/ 	.short	0x0005
        /*0032*/ 	.short	0x0020
        /*0034*/ 	.byte	0x00, 0xf0, 0x11, 0x00


	//----- nvinfo : EIATTR_KPARAM_INFO
	.align		4
.L_107:
        /*0038*/ 	.byte	0x04, 0x17
        /*003a*/ 	.short	(.L_109 - .L_108)
.L_108:
        /*003c*/ 	.word	0x00000000
        /*0040*/ 	.short	0x0004
        /*0042*/ 	.short	0x001c
        /*0044*/ 	.byte	0x00, 0xf0, 0x11, 0x00


	//----- nvinfo : EIATTR_KPARAM_INFO
	.align		4
.L_109:
        /*0048*/ 	.byte	0x04, 0x17
        /*004a*/ 	.short	(.L_111 - .L_110)
.L_110:
        /*004c*/ 	.word	0x00000000
        /*0050*/ 	.short	0x0003
        /*0052*/ 	.short	0x0018
        /*0054*/ 	.byte	0x00, 0xf0, 0x11, 0x00


	//----- nvinfo : EIATTR_KPARAM_INFO
	.align		4
.L_111:
        /*0058*/ 	.byte	0x04, 0x17
        /*005a*/ 	.short	(.L_113 - .L_112)
.L_112:
        /*005c*/ 	.word	0x00000000
        /*0060*/ 	.short	0x0002
        /*0062*/ 	.short	0x0010
        /*0064*/ 	.byte	0x00, 0xf5, 0x21, 0x00


	//----- nvinfo : EIATTR_KPARAM_INFO
	.align		4
.L_113:
        /*0068*/ 	.byte	0x04, 0x17
        /*006a*/ 	.short	(.L_115 - .L_114)
.L_114:
        /*006c*/ 	.word	0x00000000
        /*0070*/ 	.short	0x0001
        /*0072*/ 	.short	0x0008
        /*0074*/ 	.byte	0x00, 0xf5, 0x21, 0x00


	//----- nvinfo : EIATTR_KPARAM_INFO
	.align		4
.L_115:
        /*0078*/ 	.byte	0x04, 0x17
        /*007a*/ 	.short	(.L_117 - .L_116)
.L_116:
        /*007c*/ 	.word	0x00000000
        /*0080*/ 	.short	0x0000
        /*0082*/ 	.short	0x0000
        /*0084*/ 	.byte	0x00, 0xf5, 0x21, 0x00


	//----- nvinfo : EIATTR_SPARSE_MMA_MASK
	.align		4
.L_117:
        /*0088*/ 	.byte	0x03, 0x50
        /*008a*/ 	.short	0x0000


	//----- nvinfo : EIATTR_MAXREG_COUNT
	.align		4
        /*008c*/ 	.byte	0x03, 0x1b
        /*008e*/ 	.short	0x00ff


	//----- nvinfo : EIATTR_MERCURY_ISA_VERSION
	.align		4
        /*0090*/ 	.byte	0x03, 0x5f
        /*0092*/ 	.short	0x0101


	//----- nvinfo : EIATTR_VRC_CTA_INIT_COUNT
	.align		4
        /*0094*/ 	.byte	0x02, 0x4a
	.zero		1
	.zero		1


	//----- nvinfo : EIATTR_EXIT_INSTR_OFFSETS
	.align		4
        /*0098*/ 	.byte	0x04, 0x1c
        /*009a*/ 	.short	(.L_119 - .L_118)


	//   ....[0]....
.L_118:
        /*009c*/ 	.word	0x00000090


	//   ....[1]....
        /*00a0*/ 	.word	0x00000160


	//   ....[2]....
        /*00a4*/ 	.word	0x00000260


	//   ....[3]....
        /*00a8*/ 	.word	0x00000460


	//   ....[4]....
        /*00ac*/ 	.word	0x00000560


	//----- nvinfo : EIATTR_CRS_STACK_SIZE
	.align		4
.L_119:
        /*00b0*/ 	.byte	0x04, 0x1e
        /*00b2*/ 	.short	(.L_121 - .L_120)
.L_120:
        /*00b4*/ 	.word	0x00000000


	//----- nvinfo : EIATTR_CBANK_PARAM_SIZE
	.align		4
.L_121:
        /*00b8*/ 	.byte	0x03, 0x19
        /*00ba*/ 	.short	0x0038


	//----- nvinfo : EIATTR_PARAM_CBANK
	.align		4
        /*00bc*/ 	.byte	0x04, 0x0a
        /*00be*/ 	.short	(.L_123 - .L_122)
	.align		4
.L_122:
        /*00c0*/ 	.word	index@(.nv.constant0.eri_batch_f32)
        /*00c4*/ 	.short	0x0380
        /*00c6*/ 	.short	0x0038


	//----- nvinfo : EIATTR_SW_WAR
	.align		4
.L_123:
        /*00c8*/ 	.byte	0x04, 0x36
        /*00ca*/ 	.short	(.L_125 - .L_124)
.L_124:
        /*00cc*/ 	.word	0x00000008
.L_125:


//--------------------- .nv.callgraph             --------------------------
	.section	.nv.callgraph,"",@"SHT_CUDA_CALLGRAPH"
	.align	4
	.sectionentsize	8
	.align		4
        /*0000*/ 	.word	0x00000000
	.align		4
        /*0004*/ 	.word	0xffffffff
	.align		4
        /*0008*/ 	.word	0x00000000
	.align		4
        /*000c*/ 	.word	0xfffffffe
	.align		4
        /*0010*/ 	.word	0x00000000
	.align		4
        /*0014*/ 	.word	0xfffffffd
	.align		4
        /*0018*/ 	.word	0x00000000
	.align		4
        /*001c*/ 	.word	0xfffffffc


//--------------------- .text.transpose_rm_to_tm_32x32_pad_f32 --------------------------
	.section	.text.transpose_rm_to_tm_32x32_pad_f32,"ax",@progbits
	.align	128
        .global         transpose_rm_to_tm_32x32_pad_f32
        .type           transpose_rm_to_tm_32x32_pad_f32,@function
        .size           transpose_rm_to_tm_32x32_pad_f32,(.L_x_130 - transpose_rm_to_tm_32x32_pad_f32)
        .other          transpose_rm_to_tm_32x32_pad_f32,@"STO_CUDA_ENTRY STV_DEFAULT"
transpose_rm_to_tm_32x32_pad_f32:
.text.transpose_rm_to_tm_32x32_pad_f32:
[----:B------:R-:W-:Y:S01]  /*0000*/  LDC R1, c[0x0][0x37c] ;  /* 0x0000df00ff017b82 */ /* 0x000fe20000000800 */
[----:B------:R-:W0:Y:S01]  /*0010*/  S2R R6, SR_CTAID.X ;  /* 0x0000000000067919 */ /* 0x000e220000002500 */
[----:B------:R-:W1:Y:S01]  /*0020*/  LDCU.64 UR8, c[0x0][0x388] ;  /* 0x00007100ff0877ac */ /* 0x000e620008000a00 */
[----:B------:R-:W0:Y:S01]  /*0030*/  S2R R7, SR_TID.X ;  /* 0x0000000000077919 */ /* 0x000e220000002100 */
[----:B------:R-:W2:Y:S01]  /*0040*/  LDCU.64 UR6, c[0x0][0x358] ;  /* 0x00006b00ff0677ac */ /* 0x000ea20008000a00 */
[----:B------:R-:W3:Y:S01]  /*0050*/  S2R R9, SR_TID.Y ;  /* 0x0000000000097919 */ /* 0x000ee20000002200 */
[----:B------:R-:W3:Y:S01]  /*0060*/  S2R R8, SR_CTAID.Y ;  /* 0x0000000000087919 */ /* 0x000ee20000002600 */
[----:B0-----:R-:W-:-:S04]  /*0070*/  LEA R0, R6, R7, 0x5 ;  /* 0x0000000706007211 */ /* 0x001fc800078e28ff */
[----:B-1----:R-:W-:Y:S02]  /*0080*/  ISETP.GE.AND P0, PT, R0, UR9, PT ;  /* 0x0000000900007c0c */ /* 0x002fe4000bf06270 */
[----:B---3--:R-:W-:-:S04]  /*0090*/  LEA R5, R8, R9, 0x5 ;  /* 0x0000000908057211 */ /* 0x008fc800078e28ff */
[----:B------:R-:W-:-:S13]  /*00a0*/  ISETP.GE.OR P0, PT, R5, UR8, P0 ;  /* 0x0000000805007c0c */ /* 0x000fda0008706670 */
[----:B------:R-:W0:Y:S01]  /*00b0*/  @!P0 LDC.64 R2, c[0x0][0x380] ;  /* 0x0000e000ff028b82 */ /* 0x000e220000000a00 */
[----:B------:R-:W-:-:S04]  /*00c0*/  @!P0 IMAD R5, R5, UR9, R0 ;  /* 0x0000000905058c24 */ /* 0x000fc8000f8e0200 */
[----:B0-----:R-:W-:-:S06]  /*00d0*/  @!P0 IMAD.WIDE R2, R5, 0x4, R2 ;  /* 0x0000000405028825 */ /* 0x001fcc00078e0202 */
[----:B--2---:R0:W2:Y:S01]  /*00e0*/  @!P0 LDG.E.CONSTANT R2, desc[UR6][R2.64] ;  /* 0x0000000602028981 */ /* 0x0040a2000c1e9900 */
[----:B------:R-:W1:Y:S01]  /*00f0*/  S2UR UR5, SR_CgaCtaId ;  /* 0x00000000000579c3 */ /* 0x000e620000008800 */
[----:B------:R-:W-:Y:S01]  /*0100*/  UMOV UR4, 0x400 ;  /* 0x0000040000047882 */ /* 0x000fe20000000000 */
[----:B------:R-:W-:Y:S02]  /*0110*/  LEA R5, R8, R7, 0x5 ;  /* 0x0000000708057211 */ /* 0x000fe400078e28ff */
[----:B------:R-:W-:Y:S02]  /*0120*/  @P0 MOV R8, 0x7fc00000 ;  /* 0x7fc0000000080802 */ /* 0x000fe40000000f00 */
[----:B------:R-:W-:-:S04]  /*0130*/  LEA R6, R6, R9, 0x5 ;  /* 0x0000000906067211 */ /* 0x000fc800078e28ff */
[----:B------:R-:W-:-:S04]  /*0140*/  ISETP.GE.AND P1, PT, R6, UR9, PT ;  /* 0x0000000906007c0c */ /* 0x000fc8000bf26270 */
[----:B------:R-:W-:Y:S01]  /*0150*/  ISETP.GE.OR P1, PT, R5, UR8, P1 ;  /* 0x0000000805007c0c */ /* 0x000fe20008f26670 */
[----:B-1----:R-:W-:-:S06]  /*0160*/  ULEA UR4, UR5, UR4, 0x18 ;  /* 0x0000000405047291 */ /* 0x002fcc000f8ec0ff */
[----:B------:R-:W-:-:S04]  /*0170*/  @!P0 IMAD.U32 R0, RZ, RZ, UR4 ;  /* 0x00000004ff008e24 */ /* 0x000fc8000f8e00ff */
[----:B------:R-:W-:Y:S02]  /*0180*/  @!P0 IMAD R4, R9, 0x84, R0 ;  /* 0x0000008409048824 */ /* 0x000fe400078e0200 */
[----:B------:R-:W-:Y:S02]  /*0190*/  @P0 IMAD.U32 R0, RZ, RZ, UR4 ;  /* 0x00000004ff000e24 */ /* 0x000fe4000f8e00ff */
[----:B0-----:R-:W-:Y:S02]  /*01a0*/  @!P0 IMAD R3, R7, 0x4, R4 ;  /* 0x0000000407038824 */ /* 0x001fe400078e0204 */
[----:B------:R-:W-:-:S05]  /*01b0*/  @P0 IMAD R10, R9, 0x84, R0 ;  /* 0x00000084090a0824 */ /* 0x000fca00078e0200 */
[----:B------:R-:W-:Y:S01]  /*01c0*/  @P0 LEA R11, R7, R10, 0x2 ;  /* 0x0000000a070b0211 */ /* 0x000fe200078e10ff */
[----:B--2---:R0:W-:Y:S04]  /*01d0*/  @!P0 STS [R3], R2 ;  /* 0x0000000203008388 */ /* 0x0041e80000000800 */
[----:B------:R0:W-:Y:S01]  /*01e0*/  @P0 STS [R11], R8 ;  /* 0x000000080b000388 */ /* 0x0001e20000000800 */
[----:B------:R-:W-:Y:S06]  /*01f0*/  BAR.SYNC.DEFER_BLOCKING 0x0 ;  /* 0x0000000000007b1d */ /* 0x000fec0000010000 */
[----:B------:R-:W-:Y:S05]  /*0200*/  @P1 EXIT ;  /* 0x000000000000194d */ /* 0x000fea0003800000 */
[----:B------:R-:W-:Y:S01]  /*0210*/  IMAD R0, R7, 0x84, R0 ;  /* 0x0000008407007824 */ /* 0x000fe200078e0200 */
[----:B0-----:R-:W0:Y:S01]  /*0220*/  LDC.64 R2, c[0x0][0x390] ;  /* 0x0000e400ff027b82 */ /* 0x001e220000000a00 */
[----:B------:R-:W-:-:S03]  /*0230*/  IMAD R5, R6, UR8, R5 ;  /* 0x0000000806057c24 */ /* 0x000fc6000f8e0205 */
[----:B------:R-:W-:-:S05]  /*0240*/  LEA R0, R9, R0, 0x2 ;  /* 0x0000000009007211 */ /* 0x000fca00078e10ff */
[----:B------:R-:W1:Y:S01]  /*0250*/  LDS R7, [R0] ;  /* 0x0000000000077984 */ /* 0x000e620000000800 */
[----:B0-----:R-:W-:-:S05]  /*0260*/  IMAD.WIDE R2, R5, 0x4, R2 ;  /* 0x0000000405027825 */ /* 0x001fca00078e0202 */
[----:B-1----:R-:W-:Y:S01]  /*0270*/  STG.E desc[UR6][R2.64], R7 ;  /* 0x0000000702007986 */ /* 0x002fe2000c101906 */
[----:B------:R-:W-:Y:S05]  /*0280*/  EXIT ;  /* 0x000000000000794d */ /* 0x000fea0003800000 */
.L_x_0:
[----:B------:R-:W-:-:S00]  /*0290*/  BRA `(.L_x_0) ;  /* 0xfffffffc00fc7947 */ /* 0x000fc0000383ffff */
[----:B------:R-:W-:-:S00]  /*02a0*/  NOP ;  /* 0x0000000000007918 */ /* 0x000fc00000000000 */
        /* <DEDUP_REMOVED lines=13> */
.L_x_130:


//--------------------- .text.eri_one_series_many_params_time_major_f32 --------------------------
	.section	.text.eri_one_series_many_params_time_major_f32,"ax",@progbits
	.align	128
        .global         eri_one_series_many_params_time_major_f32
        .type           eri_one_series_many_params_time_major_f32,@function
        .size           eri_one_series_many_params_time_major_f32,(.L_x_131 - eri_one_series_many_params_time_major_f32)
        .other          eri_one_series_many_params_time_major_f32,@"STO_CUDA_ENTRY STV_DEFAULT"
eri_one_series_many_params_time_major_f32:
.text.eri_one_series_many_params_time_major_f32:
[----:B------:R-:W-:Y:S08]  /*0000*/  LDC R1, c[0x0][0x37c] ;  /* 0x0000df00ff017b82 */ /* 0x000ff00000000800 */
[----:B------:R-:W0:Y:S08]  /*0010*/  S2UR UR5, SR_CTAID.Y ;  /* 0x00000000000579c3 */ /* 0x000e300000002600 */
[----:B------:R-:W1:Y:S01]  /*0020*/  LDC R4, c[0x0][0x39c] ;  /* 0x0000e700ff047b82 */ /* 0x000e620000000800 */
[----:B0-----:R-:W-:-:S06]  /*0030*/  USHF.L.U32 UR5, UR5, 0x4, URZ ;  /* 0x0000000405057899 */ /* 0x001fcc00080006ff */
[----:B-1----:R-:W-:-:S13]  /*0040*/  ISETP.LE.AND P0, PT, R4, UR5, PT ;  /* 0x0000000504007c0c */ /* 0x002fda000bf03270 */
[----:B------:R-:W-:Y:S05]  /*0050*/  @P0 EXIT ;  /* 0x000000000000094d */ /* 0x000fea0003800000 */
[----:B------:R-:W0:Y:S01]  /*0060*/  S2R R0, SR_CTAID.X ;  /* 0x0000000000007919 */ /* 0x000e220000002500 */
[----:B------:R-:W1:Y:S01]  /*0070*/  LDCU.64 UR8, c[0x0][0x3c0] ;  /* 0x00007800ff0877ac */ /* 0x000e620008000a00 */
[----:B------:R-:W-:Y:S01]  /*0080*/  HFMA2 R2, -RZ, RZ, 0, 0 ;  /* 0x00000000ff027431 */ /* 0x000fe200000001ff */
[----:B------:R-:W0:Y:S01]  /*0090*/  S2R R3, SR_TID.X ;  /* 0x0000000000037919 */ /* 0x000e220000002100 */
[----:B------:R-:W2:Y:S01]  /*00a0*/  LDCU UR6, c[0x0][0x360] ;  /* 0x00006c00ff0677ac */ /* 0x000ea20008000800 */
[----:B------:R-:W3:Y:S01]  /*00b0*/  LDCU.64 UR12, c[0x0][0x3b8] ;  /* 0x00007700ff0c77ac */ /* 0x000ee20008000a00 */
[----:B------:R-:W2:Y:S01]  /*00c0*/  LDCU UR4, c[0x0][0x370] ;  /* 0x00006e00ff0477ac */ /* 0x000ea20008000800 */
[----:B------:R-:W4:Y:S01]  /*00d0*/  LDCU.64 UR10, c[0x0][0x358] ;  /* 0x00006b00ff0a77ac */ /* 0x000f220008000a00 */
[----:B-1----:R-:W-:-:S04]  /*00e0*/  UISETP.NE.U32.AND UP0, UPT, UR8, URZ, UPT ;  /* 0x000000ff0800728c */ /* 0x002fc8000bf05070 */
[----:B------:R-:W-:Y:S02]  /*00f0*/  UISETP.NE.AND.EX UP0, UPT, UR9, URZ, UPT, UP0 ;  /* 0x000000ff0900728c */ /* 0x000fe4000bf05300 */
[----:B---3--:R-:W-:Y:S02]  /*0100*/  UISETP.NE.U32.AND UP1, UPT, UR12, URZ, UPT ;  /* 0x000000ff0c00728c */ /* 0x008fe4000bf25070 */
[----:B--2---:R-:W-:Y:S02]  /*0110*/  UIMAD UR4, UR6, UR4, URZ ;  /* 0x00000004060472a4 */ /* 0x004fe4000f8e02ff */
[----:B------:R-:W-:Y:S01]  /*0120*/  UISETP.NE.AND.EX UP0, UPT, UR13, URZ, UP0, UP1 ;  /* 0x000000ff0d00728c */ /* 0x000fe20008705310 */
[----:B0-----:R-:W-:Y:S01]  /*0130*/  IMAD R0, R0, UR6, R3 ;  /* 0x0000000600007c24 */ /* 0x001fe2000f8e0203 */
[----:B----4-:R-:W-:-:S09]  /*0140*/  IADD3 R3, PT, PT, R4, -UR5, RZ ;  /* 0x8000000504037c10 */ /* 0x010fd2000fffe0ff */
.L_x_77:
[----:B-1234-:R-:W0:Y:S01]  /*0150*/  S2R R13, SR_TID.X ;  /* 0x00000000000d7919 */ /* 0x01ee220000002100 */
[----:B------:R-:W1:Y:S01]  /*0160*/  LDC R5, c[0x0][0x39c] ;  /* 0x0000e700ff057b82 */ /* 0x000e620000000800 */
[----:B------:R-:W-:Y:S01]  /*0170*/  IADD3 R4, PT, PT, RZ, -UR5, RZ ;  /* 0x80000005ff047c10 */ /* 0x000fe2000fffe0ff */
[----:B------:R-:W2:Y:S06]  /*0180*/  LDCU UR6, c[0x0][0x398] ;  /* 0x00007300ff0677ac */ /* 0x000eac0008000800 */
[----:B------:R-:W3:Y:S08]  /*0190*/  LDC.64 R6, c[0x0][0x380] ;  /* 0x0000e000ff067b82 */ /* 0x000ef00000000a00 */
[----:B------:R-:W4:Y:S01]  /*01a0*/  LDC.64 R8, c[0x0][0x388] ;  /* 0x0000e200ff087b82 */ /* 0x000f220000000a00 */
[----:B-1----:R-:W-:-:S04]  /*01b0*/  VIADDMNMX R4, R4, R5, 0x10, PT ;  /* 0x0000001004047446 */ /* 0x002fc80003800105 */
[----:B0-----:R-:W-:-:S13]  /*01c0*/  ISETP.GE.U32.AND P0, PT, R13, R4, PT ;  /* 0x000000040d00720c */ /* 0x001fda0003f06070 */
[----:B------:R-:W-:-:S05]  /*01d0*/  @!P0 IADD3 R5, PT, PT, R13, UR5, RZ ;  /* 0x000000050d058c10 */ /* 0x000fca000fffe0ff */
[----:B---3--:R-:W-:-:S04]  /*01e0*/  @!P0 IMAD.WIDE.U32 R6, R5, 0x4, R6 ;  /* 0x0000000405068825 */ /* 0x008fc800078e0006 */
[----:B----4-:R-:W-:Y:S02]  /*01f0*/  @!P0 IMAD.WIDE.U32 R8, R5, 0x4, R8 ;  /* 0x0000000405088825 */ /* 0x010fe400078e0008 */
[----:B------:R0:W3:Y:S04]  /*0200*/  @!P0 LDG.E.CONSTANT R6, desc[UR10][R6.64] ;  /* 0x0000000a06068981 */ /* 0x0000e8000c1e9900 */
[----:B------:R-:W4:Y:S01]  /*0210*/  @!P0 LDG.E.CONSTANT R8, desc[UR10][R8.64] ;  /* 0x0000000a08088981 */ /* 0x000f22000c1e9900 */
[----:B------:R-:W-:Y:S01]  /*0220*/  @!P0 MOV R5, 0x400 ;  /* 0x0000040000058802 */ /* 0x000fe20000000f00 */
[----:B------:R-:W-:Y:S01]  /*0230*/  BSSY.RECONVERGENT B0, `(.L_x_1) ;  /* 0x0000523000007945 */ /* 0x000fe20003800200 */
[----:B------:R-:W1:Y:S02]  /*0240*/  @!P0 S2R R11, SR_CgaCtaId ;  /* 0x00000000000b8919 */ /* 0x000e640000008800 */
[----:B------:R-:W-:Y:S01]  /*0250*/  @!P0 IADD3 R10, PT, PT, R5, 0x40, RZ ;  /* 0x00000040050a8810 */ /* 0x000fe20007ffe0ff */
[----:B0-----:R-:W0:Y:S01]  /*0260*/  LDC R7, c[0x0][0x374] ;  /* 0x0000dd00ff077b82 */ /* 0x001e220000000800 */
[----:B-1----:R-:W-:-:S02]  /*0270*/  @!P0 LEA R5, R11, R5, 0x18 ;  /* 0x000000050b058211 */ /* 0x002fc400078ec0ff */
[----:B------:R-:W-:Y:S02]  /*0280*/  @!P0 LEA R10, R11, R10, 0x18 ;  /* 0x0000000a0b0a8211 */ /* 0x000fe400078ec0ff */
[C---:B------:R-:W-:Y:S02]  /*0290*/  @!P0 LEA R5, R13.reuse, R5, 0x2 ;  /* 0x000000050d058211 */ /* 0x040fe400078e10ff */
[----:B------:R-:W-:-:S03]  /*02a0*/  @!P0 LEA R11, R13, R10, 0x2 ;  /* 0x0000000a0d0b8211 */ /* 0x000fc600078e10ff */
[----:B---3--:R1:W-:Y:S04]  /*02b0*/  @!P0 STS [R5], R6 ;  /* 0x0000000605008388 */ /* 0x0083e80000000800 */
[----:B----4-:R1:W-:Y:S01]  /*02c0*/  @!P0 STS [R11], R8 ;  /* 0x000000080b008388 */ /* 0x0103e20000000800 */
[----:B------:R-:W-:Y:S01]  /*02d0*/  BAR.SYNC.DEFER_BLOCKING 0x0 ;  /* 0x0000000000007b1d */ /* 0x000fe20000010000 */
[----:B--2---:R-:W-:-:S13]  /*02e0*/  ISETP.GE.AND P0, PT, R0, UR6, PT ;  /* 0x0000000600007c0c */ /* 0x004fda000bf06270 */
[----:B01----:R-:W-:Y:S05]  /*02f0*/  @P0 BRA `(.L_x_2) ;  /* 0x0000005000580947 */ /* 0x003fea0003800000 */
[----:B------:R-:W0:Y:S01]  /*0300*/  LDC R8, c[0x0][0x3a0] ;  /* 0x0000e800ff087b82 */ /* 0x000e220000000800 */
[----:B------:R-:W-:Y:S01]  /*0310*/  IMAD R6, R7, R2, RZ ;  /* 0x0000000207067224 */ /* 0x000fe200078e02ff */
[----:B------:R-:W-:Y:S01]  /*0320*/  ULOP3.LUT UR6, URZ, UR5, URZ, 0x33, !UPT ;  /* 0x00000005ff067292 */ /* 0x000fe2000f8e33ff */
[----:B------:R-:W-:Y:S02]  /*0330*/  MOV R5, R0 ;  /* 0x0000000000057202 */ /* 0x000fe40000000f00 */
[----:B------:R-:W-:-:S05]  /*0340*/  IMAD R7, R6, -0x10, R3 ;  /* 0xfffffff006077824 */ /* 0x000fca00078e0203 */
[----:B------:R-:W-:Y:S02]  /*0350*/  VIMNMX R7, PT, PT, R7, 0x10, PT ;  /* 0x0000001007077848 */ /* 0x000fe40003fe0100 */
[----:B0-----:R-:W-:-:S07]  /*0360*/  IADD3 R6, PT, PT, R8, UR6, RZ ;  /* 0x0000000608067c10 */ /* 0x001fce000fffe0ff */
.L_x_76:
[----:B0-----:R-:W0:Y:S01]  /*0370*/  LDCU.64 UR6, c[0x0][0x3a8] ;  /* 0x00007500ff0677ac */ /* 0x001e220008000a00 */
[----:B-1----:R-:W1:Y:S01]  /*0380*/  LDCU UR8, c[0x0][0x3b0] ;  /* 0x00007600ff0877ac */ /* 0x002e620008000800 */
[----:B--2---:R-:W2:Y:S01]  /*0390*/  LDCU UR9, c[0x0][0x398] ;  /* 0x00007300ff0977ac */ /* 0x004ea20008000800 */
[----:B0-----:R-:W-:-:S04]  /*03a0*/  UISETP.NE.U32.AND UP1, UPT, UR6, URZ, UPT ;  /* 0x000000ff0600728c */ /* 0x001fc8000bf25070 */
[----:B------:R-:W-:Y:S01]  /*03b0*/  UISETP.NE.AND.EX UP1, UPT, UR7, URZ, UPT, UP1 ;  /* 0x000000ff0700728c */ /* 0x000fe2000bf25310 */
[----:B-1-34-:R-:W-:-:S08]  /*03c0*/  MOV R25, UR8 ;  /* 0x0000000800197c02 */ /* 0x01afd00008000f00 */
[----:B--2---:R-:W-:Y:S05]  /*03d0*/  BRA.U !UP1, `(.L_x_3) ;  /* 0x00000001090c7547 */ /* 0x004fea000b800000 */
[----:B------:R-:W0:Y:S02]  /*03e0*/  LDC.64 R8, c[0x0][0x3a8] ;  /* 0x0000ea00ff087b82 */ /* 0x000e240000000a00 */
[----:B0-----:R-:W-:-:S05]  /*03f0*/  IMAD.WIDE R8, R5, 0x4, R8 ;  /* 0x0000000405087825 */ /* 0x001fca00078e0208 */
[----:B------:R0:W5:Y:S02]  /*0400*/  LDG.E.CONSTANT R25, desc[UR10][R8.64] ;  /* 0x0000000a08197981 */ /* 0x000164000c1e9900 */
.L_x_3:
[----:B-----5:R-:W-:Y:S01]  /*0410*/  VIADDMNMX R25, R6, R25, RZ, !PT ;  /* 0x0000001906197246 */ /* 0x020fe200078001ff */
[----:B------:R-:W-:Y:S01]  /*0420*/  BSSY.RECONVERGENT B1, `(.L_x_4) ;  /* 0x00001de000017945 */ /* 0x000fe20003800200 */
[----:B0-----:R-:W-:Y:S02]  /*0430*/  MOV R8, UR9 ;  /* 0x0000000900087c02 */ /* 0x001fe40008000f00 */
[----:B------:R-:W-:-:S03]  /*0440*/  VIMNMX R24, PT, PT, R4, R25, PT ;  /* 0x0000001904187248 */ /* 0x000fc60003fe0100 */
[----:B------:R-:W-:Y:S01]  /*0450*/  IMAD R9, R8, UR5, R5 ;  /* 0x0000000508097c24 */ /* 0x000fe2000f8e0205 */
[----:B------:R-:W-:-:S13]  /*0460*/  ISETP.GE.AND P0, PT, R24, 0x1, PT ;  /* 0x000000011800780c */ /* 0x000fda0003f06270 */
[----:B------:R-:W-:Y:S05]  /*0470*/  @!P0 BRA `(.L_x_5) ;  /* 0x0000001c00608947 */ /* 0x000fea0003800000 */
[----:B------:R-:W0:Y:S02]  /*0480*/  LDCU UR6, c[0x0][0x3c8] ;  /* 0x00007900ff0677ac */ /* 0x000e240008000800 */
[----:B0-----:R-:W-:-:S09]  /*0490*/  UISETP.NE.AND UP1, UPT, UR6, URZ, UPT ;  /* 0x000000ff0600728c */ /* 0x001fd2000bf25270 */
[----:B------:R-:W-:Y:S05]  /*04a0*/  BRA.U !UP1, `(.L_x_6) ;  /* 0x0000000d09547547 */ /* 0x000fea000b800000 */
[----:B------:R-:W0:Y:S02]  /*04b0*/  LDCU.64 UR6, c[0x0][0x3b8] ;  /* 0x00007700ff0677ac */ /* 0x000e240008000a00 */
[----:B0-----:R-:W-:-:S04]  /*04c0*/  UISETP.NE.U32.AND UP1, UPT, UR6, URZ, UPT ;  /* 0x000000ff0600728c */ /* 0x001fc8000bf25070 */
[----:B------:R-:W-:-:S09]  /*04d0*/  UISETP.NE.AND.EX UP1, UPT, UR7, URZ, UPT, UP1 ;  /* 0x000000ff0700728c */ /* 0x000fd2000bf25310 */
[----:B------:R-:W-:Y:S05]  /*04e0*/  BRA.U UP1, `(.L_x_7) ;  /* 0x0000000501287547 */ /* 0x000fea000b800000 */
[----:B------:R-:W0:Y:S02]  /*04f0*/  LDCU.64 UR6, c[0x0][0x3c0] ;  /* 0x00007800ff0677ac */ /* 0x000e240008000a00 */
[----:B0-----:R-:W-:-:S04]  /*0500*/  UISETP.NE.U32.AND UP1, UPT, UR6, URZ, UPT ;  /* 0x000000ff0600728c */ /* 0x001fc8000bf25070 */
[----:B------:R-:W-:-:S09]  /*0510*/  UISETP.NE.AND.EX UP1, UPT, UR7, URZ, UPT, UP1 ;  /* 0x000000ff0700728c */ /* 0x000fd2000bf25310 */
[----:B------:R-:W-:Y:S05]  /*0520*/  BRA.U !UP1, `(.L_x_5) ;  /* 0x0000001d09347547 */ /* 0x000fea000b800000 */
[C---:B------:R-:W-:Y:S01]  /*0530*/  IADD3 R10, PT, PT, R24.reuse, -0x1, RZ ;  /* 0xffffffff180a7810 */ /* 0x040fe20007ffe0ff */
[----:B------:R-:W-:Y:S01]  /*0540*/  BSSY.RECONVERGENT B2, `(.L_x_8) ;  /* 0x0000019000027945 */ /* 0x000fe20003800200 */
[----:B------:R-:W-:Y:S01]  /*0550*/  LOP3.LUT R18, R24, 0x7, RZ, 0xc0, !PT ;  /* 0x0000000718127812 */ /* 0x000fe200078ec0ff */
[----:B------:R-:W-:Y:S01]  /*0560*/  HFMA2 R14, -RZ, RZ, 0, 0 ;  /* 0x00000000ff0e7431 */ /* 0x000fe200000001ff */
[----:B------:R-:W-:Y:S02]  /*0570*/  ISETP.GE.U32.AND P0, PT, R10, 0x7, PT ;  /* 0x000000070a00780c */ /* 0x000fe40003f06070 */
[----:B------:R-:W-:-:S11]  /*0580*/  ISETP.NE.AND P1, PT, R18, RZ, PT ;  /* 0x000000ff1200720c */ /* 0x000fd60003f25270 */
[----:B------:R-:W-:Y:S05]  /*0590*/  @!P0 BRA `(.L_x_9) ;  /* 0x00000000004c8947 */ /* 0x000fea0003800000 */
[----:B------:R-:W0:Y:S01]  /*05a0*/  LDC R16, c[0x0][0x39c] ;  /* 0x0000e700ff107b82 */ /* 0x000e220000000800 */
[----:B------:R-:W-:Y:S02]  /*05b0*/  LOP3.LUT R14, R24, 0x7ffffff8, RZ, 0xc0, !PT ;  /* 0x7ffffff8180e7812 */ /* 0x000fe400078ec0ff */
[----:B------:R-:W-:Y:S02]  /*05c0*/  MOV R15, RZ ;  /* 0x000000ff000f7202 */ /* 0x000fe40000000f00 */
[----:B------:R-:W-:-:S03]  /*05d0*/  MOV R17, 0x7fc00000 ;  /* 0x7fc0000000117802 */ /* 0x000fc60000000f00 */
[----:B------:R-:W1:Y:S01]  /*05e0*/  LDC.64 R10, c[0x0][0x3c0] ;  /* 0x0000f000ff0a7b82 */ /* 0x000e620000000a00 */
[----:B0-----:R-:W-:-:S07]  /*05f0*/  IMAD R16, R5, R16, UR5 ;  /* 0x0000000505107e24 */ /* 0x001fce000f8e0210 */
.L_x_10:
[----:B0-----:R-:W-:Y:S02]  /*0600*/  IADD3 R13, PT, PT, R16, R15, RZ ;  /* 0x0000000f100d7210 */ /* 0x001fe40007ffe0ff */
[----:B------:R-:W-:-:S03]  /*0610*/  IADD3 R15, PT, PT, R15, 0x8, RZ ;  /* 0x000000080f0f7810 */ /* 0x000fc60007ffe0ff */
[----:B-1----:R-:W-:Y:S01]  /*0620*/  IMAD.WIDE R12, R13, 0x4, R10 ;  /* 0x000000040d0c7825 */ /* 0x002fe200078e020a */
[----:B------:R-:W-:-:S04]  /*0630*/  ISETP.NE.AND P0, PT, R15, R14, PT ;  /* 0x0000000e0f00720c */ /* 0x000fc80003f05270 */
[----:B------:R0:W-:Y:S04]  /*0640*/  STG.E desc[UR10][R12.64], R17 ;  /* 0x000000110c007986 */ /* 0x0001e8000c10190a */
[----:B------:R0:W-:Y:S04]  /*0650*/  STG.E desc[UR10][R12.64+0x4], R17 ;  /* 0x000004110c007986 */ /* 0x0001e8000c10190a */
[----:B------:R0:W-:Y:S04]  /*0660*/  STG.E desc[UR10][R12.64+0x8], R17 ;  /* 0x000008110c007986 */ /* 0x0001e8000c10190a */
[----:B------:R0:W-:Y:S04]  /*0670*/  STG.E desc[UR10][R12.64+0xc], R17 ;  /* 0x00000c110c007986 */ /* 0x0001e8000c10190a */
[----:B------:R0:W-:Y:S04]  /*0680*/  STG.E desc[UR10][R12.64+0x10], R17 ;  /* 0x000010110c007986 */ /* 0x0001e8000c10190a */
[----:B------:R0:W-:Y:S04]  /*0690*/  STG.E desc[UR10][R12.64+0x14], R17 ;  /* 0x000014110c007986 */ /* 0x0001e8000c10190a */
[----:B------:R0:W-:Y:S04]  /*06a0*/  STG.E desc[UR10][R12.64+0x18], R17 ;  /* 0x000018110c007986 */ /* 0x0001e8000c10190a */
[----:B------:R0:W-:Y:S01]  /*06b0*/  STG.E desc[UR10][R12.64+0x1c], R17 ;  /* 0x00001c110c007986 */ /* 0x0001e2000c10190a */
[----:B------:R-:W-:Y:S05]  /*06c0*/  @P0 BRA `(.L_x_10) ;  /* 0xfffffffc00cc0947 */ /* 0x000fea000383ffff */
.L_x_9:
[----:B------:R-:W-:Y:S05]  /*06d0*/  BSYNC.RECONVERGENT B2 ;  /* 0x0000000000027941 */ /* 0x000fea0003800200 */
.L_x_8:
[----:B------:R-:W-:Y:S05]  /*06e0*/  @!P1 BRA `(.L_x_5) ;  /* 0x0000001800c49947 */ /* 0x000fea0003800000 */
[----:B------:R-:W-:Y:S01]  /*06f0*/  ISETP.GE.U32.AND P0, PT, R18, 0x4, PT ;  /* 0x000000041200780c */ /* 0x000fe20003f06070 */
[----:B------:R-:W-:Y:S01]  /*0700*/  BSSY.RECONVERGENT B2, `(.L_x_11) ;  /* 0x000000f000027945 */ /* 0x000fe20003800200 */
[----:B------:R-:W-:-:S04]  /*0710*/  LOP3.LUT R16, R24, 0x3, RZ, 0xc0, !PT ;  /* 0x0000000318107812 */ /* 0x000fc800078ec0ff */
[----:B------:R-:W-:-:S07]  /*0720*/  ISETP.NE.AND P1, PT, R16, RZ, PT ;  /* 0x000000ff1000720c */ /* 0x000fce0003f25270 */
[----:B------:R-:W-:Y:S06]  /*0730*/  @!P0 BRA `(.L_x_12) ;  /* 0x00000000002c8947 */ /* 0x000fec0003800000 */
[----:B------:R-:W1:Y:S01]  /*0740*/  LDC.64 R10, c[0x0][0x3c0] ;  /* 0x0000f000ff0a7b82 */ /* 0x000e620000000a00 */
[----:B------:R-:W2:Y:S01]  /*0750*/  LDCU UR6, c[0x0][0x39c] ;  /* 0x00007380ff0677ac */ /* 0x000ea20008000800 */
[C---:B0-----:R-:W-:Y:S02]  /*0760*/  IADD3 R12, PT, PT, R14.reuse, UR5, RZ ;  /* 0x000000050e0c7c10 */ /* 0x041fe4000fffe0ff */
[----:B------:R-:W-:Y:S02]  /*0770*/  MOV R15, 0x7fc00000 ;  /* 0x7fc00000000f7802 */ /* 0x000fe40000000f00 */
[----:B------:R-:W-:Y:S01]  /*0780*/  IADD3 R14, PT, PT, R14, 0x4, RZ ;  /* 0x000000040e0e7810 */ /* 0x000fe20007ffe0ff */
[----:B--2---:R-:W-:-:S04]  /*0790*/  IMAD R13, R5, UR6, R12 ;  /* 0x00000006050d7c24 */ /* 0x004fc8000f8e020c */
[----:B-1----:R-:W-:-:S05]  /*07a0*/  IMAD.WIDE R10, R13, 0x4, R10 ;  /* 0x000000040d0a7825 */ /* 0x002fca00078e020a */
[----:B------:R1:W-:Y:S04]  /*07b0*/  STG.E desc[UR10][R10.64], R15 ;  /* 0x0000000f0a007986 */ /* 0x0003e8000c10190a */
[----:B------:R1:W-:Y:S04]  /*07c0*/  STG.E desc[UR10][R10.64+0x4], R15 ;  /* 0x0000040f0a007986 */ /* 0x0003e8000c10190a */
[----:B------:R1:W-:Y:S04]  /*07d0*/  STG.E desc[UR10][R10.64+0x8], R15 ;  /* 0x0000080f0a007986 */ /* 0x0003e8000c10190a */
[----:B------:R1:W-:Y:S02]  /*07e0*/  STG.E desc[UR10][R10.64+0xc], R15 ;  /* 0x00000c0f0a007986 */ /* 0x0003e4000c10190a */
.L_x_12:
[----:B------:R-:W-:Y:S05]  /*07f0*/  BSYNC.RECONVERGENT B2 ;  /* 0x0000000000027941 */ /* 0x000fea0003800200 */
.L_x_11:
[----:B------:R-:W-:Y:S05]  /*0800*/  @!P1 BRA `(.L_x_5) ;  /* 0x00000018007c9947 */ /* 0x000fea0003800000 */
[----:B------:R-:W-:Y:S01]  /*0810*/  ISETP.NE.AND P0, PT, R16, 0x1, PT ;  /* 0x000000011000780c */ /* 0x000fe20003f05270 */
[----:B------:R-:W-:Y:S01]  /*0820*/  BSSY.RECONVERGENT B2, `(.L_x_13) ;  /* 0x000000d000027945 */ /* 0x000fe20003800200 */
[----:B-1----:R-:W-:-:S04]  /*0830*/  LOP3.LUT R10, R24, 0x1, RZ, 0xc0, !PT ;  /* 0x00000001180a7812 */ /* 0x002fc800078ec0ff */
[----:B------:R-:W-:-:S07]  /*0840*/  ISETP.NE.U32.AND P1, PT, R10, 0x1, PT ;  /* 0x000000010a00780c */ /* 0x000fce0003f25070 */
        /* <DEDUP_REMOVED lines=9> */
[----:B------:R1:W-:Y:S02]  /*08e0*/  STG.E desc[UR10][R10.64+0x4], R15 ;  /* 0x0000040f0a007986 */ /* 0x0003e4000c10190a */
.L_x_14:
[----:B------:R-:W-:Y:S05]  /*08f0*/  BSYNC.RECONVERGENT B2 ;  /* 0x0000000000027941 */ /* 0x000fea0003800200 */
.L_x_13:
[----:B------:R-:W-:Y:S05]  /*0900*/  @P1 BRA `(.L_x_5) ;  /* 0x00000018003c1947 */ /* 0x000fea0003800000 */
[----:B-1----:R-:W1:Y:S01]  /*0910*/  LDC.64 R10, c[0x0][0x3c0] ;  /* 0x0000f000ff0a7b82 */ /* 0x002e620000000a00 */
[----:B------:R-:W0:Y:S01]  /*0920*/  LDCU UR6, c[0x0][0x39c] ;  /* 0x00007380ff0677ac */ /* 0x000e220008000800 */
[----:B------:R-:W-:Y:S02]  /*0930*/  IADD3 R14, PT, PT, R14, UR5, RZ ;  /* 0x000000050e0e7c10 */ /* 0x000fe4000fffe0ff */
[----:B------:R-:W-:-:S03]  /*0940*/  MOV R15, 0x7fc00000 ;  /* 0x7fc00000000f7802 */ /* 0x000fc60000000f00 */
[----:B0-----:R-:W-:-:S04]  /*0950*/  IMAD R13, R5, UR6, R14 ;  /* 0x00000006050d7c24 */ /* 0x001fc8000f8e020e */
[----:B-1----:R-:W-:-:S05]  /*0960*/  IMAD.WIDE R10, R13, 0x4, R10 ;  /* 0x000000040d0a7825 */ /* 0x002fca00078e020a */
[----:B------:R4:W-:Y:S01]  /*0970*/  STG.E desc[UR10][R10.64], R15 ;  /* 0x0000000f0a007986 */ /* 0x0009e2000c10190a */
[----:B------:R-:W-:Y:S05]  /*0980*/  BRA `(.L_x_5) ;  /* 0x00000018001c7947 */ /* 0x000fea0003800000 */
.L_x_7:
[----:B------:R-:W0:Y:S02]  /*0990*/  LDCU.64 UR6, c[0x0][0x3c0] ;  /* 0x00007800ff0677ac */ /* 0x000e240008000a00 */
[----:B0-----:R-:W-:-:S04]  /*09a0*/  UISETP.NE.U32.AND UP1, UPT, UR6, URZ, UPT ;  /* 0x000000ff0600728c */ /* 0x001fc8000bf25070 */
[----:B------:R-:W-:-:S09]  /*09b0*/  UISETP.NE.AND.EX UP1, UPT, UR7, URZ, UPT, UP1 ;  /* 0x000000ff0700728c */ /* 0x000fd2000bf25310 */
[----:B------:R-:W-:Y:S05]  /*09c0*/  BRA.U UP1, `(.L_x_15) ;  /* 0x0000000501187547 */ /* 0x000fea000b800000 */
        /* <DEDUP_REMOVED lines=13> */
.L_x_18:
        /* <DEDUP_REMOVED lines=13> */
.L_x_17:
[----:B------:R-:W-:Y:S05]  /*0b70*/  BSYNC.RECONVERGENT B2 ;  /* 0x0000000000027941 */ /* 0x000fea0003800200 */
.L_x_16:
        /* <DEDUP_REMOVED lines=17> */
.L_x_20:
[----:B------:R-:W-:Y:S05]  /*0c90*/  BSYNC.RECONVERGENT B2 ;  /* 0x0000000000027941 */ /* 0x000fea0003800200 */
.L_x_19:
        /* <DEDUP_REMOVED lines=15> */
.L_x_22:
[----:B------:R-:W-:Y:S05]  /*0d90*/  BSYNC.RECONVERGENT B2 ;  /* 0x0000000000027941 */ /* 0x000fea0003800200 */
.L_x_21:
        /* <DEDUP_REMOVED lines=9> */
.L_x_15:
        /* <DEDUP_REMOVED lines=8> */
[----:B------:R-:W-:-:S04]  /*0eb0*/  LOP3.LUT R18, R24, 0x7ffffffc, RZ, 0xc0, !PT ;  /* 0x7ffffffc18127812 */ /* 0x000fc800078ec0ff */
[----:B------:R-:W-:-:S03]  /*0ec0*/  IADD3 R20, PT, PT, -R18, RZ, RZ ;  /* 0x000000ff12147210 */ /* 0x000fc60007ffe1ff */
[----:B------:R-:W1:Y:S08]  /*0ed0*/  LDC.64 R10, c[0x0][0x3b8] ;  /* 0x0000ee00ff0a7b82 */ /* 0x000e700000000a00 */
[----:B------:R-:W2:Y:S01]  /*0ee0*/  LDC.64 R12, c[0x0][0x3c0] ;  /* 0x0000f000ff0c7b82 */ /* 0x000ea20000000a00 */
[----:B0-----:R-:W-:-:S07]  /*0ef0*/  IMAD R19, R5, R14, UR5 ;  /* 0x0000000505137e24 */ /* 0x001fce000f8e020e */
.L_x_25:
[----:B0-----:R-:W-:Y:S01]  /*0f00*/  MOV R21, 0x7fc00000 ;  /* 0x7fc0000000157802 */ /* 0x001fe20000000f00 */
[----:B-1----:R-:W-:Y:S01]  /*0f10*/  IMAD.WIDE R16, R19, 0x4, R10 ;  /* 0x0000000413107825 */ /* 0x002fe200078e020a */
[----:B------:R-:W-:-:S03]  /*0f20*/  IADD3 R20, PT, PT, R20, 0x4, RZ ;  /* 0x0000000414147810 */ /* 0x000fc60007ffe0ff */
[C---:B--2---:R-:W-:Y:S01]  /*0f30*/  IMAD.WIDE R14, R19.reuse, 0x4, R12 ;  /* 0x00000004130e7825 */ /* 0x044fe200078e020c */
[----:B------:R0:W-:Y:S01]  /*0f40*/  STG.E desc[UR10][R16.64], R21 ;  /* 0x0000001510007986 */ /* 0x0001e2000c10190a */
[----:B------:R-:W-:Y:S02]  /*0f50*/  ISETP.NE.AND P0, PT, R20, RZ, PT ;  /* 0x000000ff1400720c */ /* 0x000fe40003f05270 */
[----:B------:R-:W-:Y:S01]  /*0f60*/  IADD3 R19, PT, PT, R19, 0x4, RZ ;  /* 0x0000000413137810 */ /* 0x000fe20007ffe0ff */
        /* <DEDUP_REMOVED lines=8> */
.L_x_24:
[----:B------:R-:W-:Y:S05]  /*0ff0*/  BSYNC.RECONVERGENT B2 ;  /* 0x0000000000027941 */ /* 0x000fea0003800200 */
.L_x_23:
[----:B------:R-:W-:Y:S05]  /*1000*/  @!P1 BRA `(.L_x_5) ;  /* 0x00000010007c9947 */ /* 0x000fea0003800000 */
[----:B------:R-:W-:Y:S01]  /*1010*/  ISETP.NE.AND P0, PT, R22, 0x1, PT ;  /* 0x000000011600780c */ /* 0x000fe20003f05270 */
[----:B------:R-:W-:Y:S01]  /*1020*/  BSSY.RECONVERGENT B2, `(.L_x_26) ;  /* 0x0000011000027945 */ /* 0x000fe20003800200 */
[----:B------:R-:W-:-:S04]  /*1030*/  LOP3.LUT R10, R24, 0x1, RZ, 0xc0, !PT ;  /* 0x00000001180a7812 */ /* 0x000fc800078ec0ff */
[----:B------:R-:W-:-:S07]  /*1040*/  ISETP.NE.U32.AND P1, PT, R10, 0x1, PT ;  /* 0x000000010a00780c */ /* 0x000fce0003f25070 */
[----:B------:R-:W-:Y:S06]  /*1050*/  @!P0 BRA `(.L_x_27) ;  /* 0x0000000000348947 */ /* 0x000fec0003800000 */
[----:B------:R-:W1:Y:S01]  /*1060*/  LDC.64 R12, c[0x0][0x3b8] ;  /* 0x0000ee00ff0c7b82 */ /* 0x000e620000000a00 */
[----:B------:R-:W2:Y:S01]  /*1070*/  LDCU UR6, c[0x0][0x39c] ;  /* 0x00007380ff0677ac */ /* 0x000ea20008000800 */
[C---:B0-----:R-:W-:Y:S02]  /*1080*/  IADD3 R14, PT, PT, R18.reuse, UR5, RZ ;  /* 0x00000005120e7c10 */ /* 0x041fe4000fffe0ff */
[----:B------:R-:W-:Y:S02]  /*1090*/  MOV R17, 0x7fc00000 ;  /* 0x7fc0000000117802 */ /* 0x000fe40000000f00 */
[----:B------:R-:W-:Y:S02]  /*10a0*/  IADD3 R18, PT, PT, R18, 0x2, RZ ;  /* 0x0000000212127810 */ /* 0x000fe40007ffe0ff */
[----:B------:R-:W0:Y:S01]  /*10b0*/  LDC.64 R10, c[0x0][0x3c0] ;  /* 0x0000f000ff0a7b82 */ /* 0x000e220000000a00 */
[----:B--2---:R-:W-:-:S04]  /*10c0*/  IMAD R15, R5, UR6, R14 ;  /* 0x00000006050f7c24 */ /* 0x004fc8000f8e020e */
[----:B-1----:R-:W-:-:S05]  /*10d0*/  IMAD.WIDE R12, R15, 0x4, R12 ;  /* 0x000000040f0c7825 */ /* 0x002fca00078e020c */
[----:B------:R1:W-:Y:S01]  /*10e0*/  STG.E desc[UR10][R12.64], R17 ;  /* 0x000000110c007986 */ /* 0x0003e2000c10190a */
[----:B0-----:R-:W-:-:S05]  /*10f0*/  IMAD.WIDE R10, R15, 0x4, R10 ;  /* 0x000000040f0a7825 */ /* 0x001fca00078e020a */
[----:B------:R1:W-:Y:S04]  /*1100*/  STG.E desc[UR10][R10.64], R17 ;  /* 0x000000110a007986 */ /* 0x0003e8000c10190a */
[----:B------:R1:W-:Y:S04]  /*1110*/  STG.E desc[UR10][R12.64+0x4], R17 ;  /* 0x000004110c007986 */ /* 0x0003e8000c10190a */
[----:B------:R1:W-:Y:S02]  /*1120*/  STG.E desc[UR10][R10.64+0x4], R17 ;  /* 0x000004110a007986 */ /* 0x0003e4000c10190a */
.L_x_27:
[----:B------:R-:W-:Y:S05]  /*1130*/  BSYNC.RECONVERGENT B2 ;  /* 0x0000000000027941 */ /* 0x000fea0003800200 */
.L_x_26:
[----:B------:R-:W-:Y:S05]  /*1140*/  @P1 BRA `(.L_x_5) ;  /* 0x00000010002c1947 */ /* 0x000fea0003800000 */
[----:B-1----:R-:W1:Y:S01]  /*1150*/  LDC.64 R12, c[0x0][0x3b8] ;  /* 0x0000ee00ff0c7b82 */ /* 0x002e620000000a00 */
[----:B------:R-:W2:Y:S01]  /*1160*/  LDCU UR6, c[0x0][0x39c] ;  /* 0x00007380ff0677ac */ /* 0x000ea20008000800 */
[----:B------:R-:W-:Y:S02]  /*1170*/  IADD3 R18, PT, PT, R18, UR5, RZ ;  /* 0x0000000512127c10 */ /* 0x000fe4000fffe0ff */
[----:B0-----:R-:W-:-:S04]  /*1180*/  MOV R17, 0x7fc00000 ;  /* 0x7fc0000000117802 */ /* 0x001fc80000000f00 */
[----:B------:R-:W0:Y:S01]  /*1190*/  LDC.64 R10, c[0x0][0x3c0] ;  /* 0x0000f000ff0a7b82 */ /* 0x000e220000000a00 */
[----:B--2---:R-:W-:-:S04]  /*11a0*/  IMAD R15, R5, UR6, R18 ;  /* 0x00000006050f7c24 */ /* 0x004fc8000f8e0212 */
[----:B-1----:R-:W-:-:S05]  /*11b0*/  IMAD.WIDE R12, R15, 0x4, R12 ;  /* 0x000000040f0c7825 */ /* 0x002fca00078e020c */
[----:B------:R3:W-:Y:S01]  /*11c0*/  STG.E desc[UR10][R12.64], R17 ;  /* 0x000000110c007986 */ /* 0x0007e2000c10190a */
[----:B0-----:R-:W-:-:S05]  /*11d0*/  IMAD.WIDE R10, R15, 0x4, R10 ;  /* 0x000000040f0a7825 */ /* 0x001fca00078e020a */
[----:B------:R3:W-:Y:S01]  /*11e0*/  STG.E desc[UR10][R10.64], R17 ;  /* 0x000000110a007986 */ /* 0x0007e2000c10190a */
[----:B------:R-:W-:Y:S05]  /*11f0*/  BRA `(.L_x_5) ;  /* 0x0000001000007947 */ /* 0x000fea0003800000 */
.L_x_6:
        /* <DEDUP_REMOVED lines=8> */
[----:B------:R-:W0:Y:S01]  /*1280*/  LDC.64 R10, c[0x0][0x3b8] ;  /* 0x0000ee00ff0a7b82 */ /* 0x000e220000000a00 */
[----:B------:R-:W-:Y:S02]  /*1290*/  LOP3.LUT R27, R24, 0x7ffffff8, RZ, 0xc0, !PT ;  /* 0x7ffffff8181b7812 */ /* 0x000fe400078ec0ff */
[----:B------:R-:W-:-:S05]  /*12a0*/  MOV R28, RZ ;  /* 0x000000ff001c7202 */ /* 0x000fca0000000f00 */
[----:B------:R-:W1:Y:S02]  /*12b0*/  LDC.64 R12, c[0x0][0x3c0] ;  /* 0x0000f000ff0c7b82 */ /* 0x000e640000000a00 */
.L_x_31:
[C---:B--2---:R-:W-:Y:S01]  /*12c0*/  IMAD R15, R28.reuse, R8, R9 ;  /* 0x000000081c0f7224 */ /* 0x044fe200078e0209 */
[----:B------:R-:W-:Y:S02]  /*12d0*/  MOV R29, 0x7fc00000 ;  /* 0x7fc00000001d7802 */ /* 0x000fe40000000f00 */
[----:B------:R-:W-:Y:S01]  /*12e0*/  IADD3 R28, PT, PT, R28, 0x8, RZ ;  /* 0x000000081c1c7810 */ /* 0x000fe20007ffe0ff */
[----:B0-----:R-:W-:-:S03]  /*12f0*/  IMAD.WIDE R20, R15, 0x4, R10 ;  /* 0x000000040f147825 */ /* 0x001fc600078e020a */
[----:B------:R-:W-:Y:S01]  /*1300*/  ISETP.NE.AND P0, PT, R28, R27, PT ;  /* 0x0000001b1c00720c */ /* 0x000fe20003f05270 */
[----:B-1----:R-:W-:Y:S01]  /*1310*/  IMAD.WIDE R14, R15, 0x4, R12 ;  /* 0x000000040f0e7825 */ /* 0x002fe200078e020c */
[----:B------:R0:W-:Y:S04]  /*1320*/  STG.E desc[UR10][R20.64], R29 ;  /* 0x0000001d14007986 */ /* 0x0001e8000c10190a */
[----:B------:R1:W-:Y:S01]  /*1330*/  STG.E desc[UR10][R14.64], R29 ;  /* 0x0000001d0e007986 */ /* 0x0003e2000c10190a */
[----:B------:R-:W-:-:S04]  /*1340*/  IMAD.WIDE R22, R8, 0x4, R14 ;  /* 0x0000000408167825 */ /* 0x000fc800078e020e */
[----:B0-----:R-:W-:-:S04]  /*1350*/  IMAD.WIDE R20, R8, 0x4, R20 ;  /* 0x0000000408147825 */ /* 0x001fc800078e0214 */
[C---:B-1----:R-:W-:Y:S01]  /*1360*/  IMAD.WIDE R14, R8.reuse, 0x4, R22 ;  /* 0x00000004080e7825 */ /* 0x042fe200078e0216 */
[----:B------:R-:W-:Y:S03]  /*1370*/  STG.E desc[UR10][R20.64], R29 ;  /* 0x0000001d14007986 */ /* 0x000fe6000c10190a */
[C---:B------:R-:W-:Y:S01]  /*1380*/  IMAD.WIDE R18, R8.reuse, 0x4, R20 ;  /* 0x0000000408127825 */ /* 0x040fe200078e0214 */
[----:B------:R-:W-:Y:S04]  /*1390*/  STG.E desc[UR10][R22.64], R29 ;  /* 0x0000001d16007986 */ /* 0x000fe8000c10190a */
[----:B------:R0:W-:Y:S01]  /*13a0*/  STG.E desc[UR10][R18.64], R29 ;  /* 0x0000001d12007986 */ /* 0x0001e2000c10190a */
[----:B------:R-:W-:-:S03]  /*13b0*/  IMAD.WIDE R16, R8, 0x4, R18 ;  /* 0x0000000408107825 */ /* 0x000fc600078e0212 */
[----:B------:R1:W-:Y:S04]  /*13c0*/  STG.E desc[UR10][R14.64], R29 ;  /* 0x0000001d0e007986 */ /* 0x0003e8000c10190a */
[----:B------:R2:W-:Y:S01]  /*13d0*/  STG.E desc[UR10][R16.64], R29 ;  /* 0x0000001d10007986 */ /* 0x0005e2000c10190a */
[----:B0-----:R-:W-:-:S05]  /*13e0*/  IMAD.WIDE R18, R8, 0x4, R14 ;  /* 0x0000000408127825 */ /* 0x001fca00078e020e */
[----:B------:R0:W-:Y:S01]  /*13f0*/  STG.E desc[UR10][R18.64], R29 ;  /* 0x0000001d12007986 */ /* 0x0001e2000c10190a */
[----:B-1----:R-:W-:-:S04]  /*1400*/  IMAD.WIDE R14, R8, 0x4, R18 ;  /* 0x00000004080e7825 */ /* 0x002fc800078e0212 */
[----:B--2---:R-:W-:-:S04]  /*1410*/  IMAD.WIDE R16, R8, 0x4, R16 ;  /* 0x0000000408107825 */ /* 0x004fc800078e0210 */
[C---:B------:R-:W-:Y:S01]  /*1420*/  IMAD.WIDE R22, R8.reuse, 0x4, R14 ;  /* 0x0000000408167825 */ /* 0x040fe200078e020e */
[----:B------:R-:W-:Y:S03]  /*1430*/  STG.E desc[UR10][R16.64], R29 ;  /* 0x0000001d10007986 */ /* 0x000fe6000c10190a */
[C---:B------:R-:W-:Y:S01]  /*1440*/  IMAD.WIDE R20, R8.reuse, 0x4, R16 ;  /* 0x0000000408147825 */ /* 0x040fe200078e0210 */
[----:B------:R1:W-:Y:S03]  /*1450*/  STG.E desc[UR10][R14.64], R29 ;  /* 0x0000001d0e007986 */ /* 0x0003e6000c10190a */
[C---:B0-----:R-:W-:Y:S01]  /*1460*/  IMAD.WIDE R18, R8.reuse, 0x4, R22 ;  /* 0x0000000408127825 */ /* 0x041fe200078e0216 */
[----:B------:R0:W-:Y:S04]  /*1470*/  STG.E desc[UR10][R20.64], R29 ;  /* 0x0000001d14007986 */ /* 0x0001e8000c10190a */
[----:B------:R2:W-:Y:S01]  /*1480*/  STG.E desc[UR10][R22.64], R29 ;  /* 0x0000001d16007986 */ /* 0x0005e2000c10190a */
[----:B-1----:R-:W-:-:S04]  /*1490*/  IMAD.WIDE R14, R8, 0x4, R18 ;  /* 0x00000004080e7825 */ /* 0x002fc800078e0212 */
[----:B0-----:R-:W-:-:S05]  /*14a0*/  IMAD.WIDE R20, R8, 0x4, R20 ;  /* 0x0000000408147825 */ /* 0x001fca00078e0214 */
[----:B------:R2:W-:Y:S01]  /*14b0*/  STG.E desc[UR10][R20.64], R29 ;  /* 0x0000001d14007986 */ /* 0x0005e2000c10190a */
[----:B------:R-:W-:-:S03]  /*14c0*/  IMAD.WIDE R16, R8, 0x4, R20 ;  /* 0x0000000408107825 */ /* 0x000fc600078e0214 */
[----:B------:R2:W-:Y:S04]  /*14d0*/  STG.E desc[UR10][R18.64], R29 ;  /* 0x0000001d12007986 */ /* 0x0005e8000c10190a */
[----:B------:R2:W-:Y:S04]  /*14e0*/  STG.E desc[UR10][R16.64], R29 ;  /* 0x0000001d10007986 */ /* 0x0005e8000c10190a */
[----:B------:R2:W-:Y:S01]  /*14f0*/  STG.E desc[UR10][R14.64], R29 ;  /* 0x0000001d0e007986 */ /* 0x0005e2000c10190a */
[----:B------:R-:W-:Y:S05]  /*1500*/  @P0 BRA `(.L_x_31) ;  /* 0xfffffffc006c0947 */ /* 0x000fea000383ffff */
.L_x_30:
[----:B------:R-:W-:Y:S05]  /*1510*/  BSYNC.RECONVERGENT B2 ;  /* 0x0000000000027941 */ /* 0x000fea0003800200 */
.L_x_29:
[----:B------:R-:W-:Y:S05]  /*1520*/  @!P1 BRA `(.L_x_5) ;  /* 0x0000000c00349947 */ /* 0x000fea0003800000 */
[----:B------:R-:W-:Y:S01]  /*1530*/  ISETP.GE.U32.AND P0, PT, R26, 0x4, PT ;  /* 0x000000041a00780c */ /* 0x000fe20003f06070 */
[----:B------:R-:W-:Y:S01]  /*1540*/  BSSY.RECONVERGENT B2, `(.L_x_32) ;  /* 0x0000019000027945 */ /* 0x000fe20003800200 */
[----:B------:R-:W-:-:S04]  /*1550*/  LOP3.LUT R28, R24, 0x3, RZ, 0xc0, !PT ;  /* 0x00000003181c7812 */ /* 0x000fc800078ec0ff */
[----:B------:R-:W-:-:S07]  /*1560*/  ISETP.NE.AND P1, PT, R28, RZ, PT ;  /* 0x000000ff1c00720c */ /* 0x000fce0003f25270 */
[----:B------:R-:W-:Y:S06]  /*1570*/  @!P0 BRA `(.L_x_33) ;  /* 0x0000000000548947 */ /* 0x000fec0003800000 */
[----:B------:R-:W0:Y:S01]  /*1580*/  LDC.64 R10, c[0x0][0x3b8] ;  /* 0x0000ee00ff0a7b82 */ /* 0x000e220000000a00 */
[C---:B------:R-:W-:Y:S01]  /*1590*/  IMAD R13, R27.reuse, R8, R9 ;  /* 0x000000081b0d7224 */ /* 0x040fe200078e0209 */
[----:B--2---:R-:W-:Y:S02]  /*15a0*/  MOV R29, 0x7fc00000 ;  /* 0x7fc00000001d7802 */ /* 0x004fe40000000f00 */
[----:B------:R-:W-:-:S04]  /*15b0*/  IADD3 R27, PT, PT, R27, 0x4, RZ ;  /* 0x000000041b1b7810 */ /* 0x000fc80007ffe0ff */
[----:B------:R-:W1:Y:S01]  /*15c0*/  LDC.64 R22, c[0x0][0x3c0] ;  /* 0x0000f000ff167b82 */ /* 0x000e620000000a00 */
[----:B0-----:R-:W-:-:S05]  /*15d0*/  IMAD.WIDE R10, R13, 0x4, R10 ;  /* 0x000000040d0a7825 */ /* 0x001fca00078e020a */
[----:B------:R0:W-:Y:S01]  /*15e0*/  STG.E desc[UR10][R10.64], R29 ;  /* 0x0000001d0a007986 */ /* 0x0001e2000c10190a */
[----:B------:R-:W-:-:S04]  /*15f0*/  IMAD.WIDE R20, R8, 0x4, R10 ;  /* 0x0000000408147825 */ /* 0x000fc800078e020a */
[----:B-1----:R-:W-:-:S04]  /*1600*/  IMAD.WIDE R22, R13, 0x4, R22 ;  /* 0x000000040d167825 */ /* 0x002fc800078e0216 */
[C---:B------:R-:W-:Y:S01]  /*1610*/  IMAD.WIDE R16, R8.reuse, 0x4, R20 ;  /* 0x0000000408107825 */ /* 0x040fe200078e0214 */
[----:B------:R1:W-:Y:S03]  /*1620*/  STG.E desc[UR10][R22.64], R29 ;  /* 0x0000001d16007986 */ /* 0x0003e6000c10190a */
[C---:B------:R-:W-:Y:S01]  /*1630*/  IMAD.WIDE R18, R8.reuse, 0x4, R22 ;  /* 0x0000000408127825 */ /* 0x040fe200078e0216 */
[----:B------:R1:W-:Y:S03]  /*1640*/  STG.E desc[UR10][R20.64], R29 ;  /* 0x0000001d14007986 */ /* 0x0003e6000c10190a */
[C---:B0-----:R-:W-:Y:S01]  /*1650*/  IMAD.WIDE R10, R8.reuse, 0x4, R16 ;  /* 0x00000004080a7825 */ /* 0x041fe200078e0210 */
[----:B------:R1:W-:Y:S03]  /*1660*/  STG.E desc[UR10][R18.64], R29 ;  /* 0x0000001d12007986 */ /* 0x0003e6000c10190a */
[C---:B------:R-:W-:Y:S01]  /*1670*/  IMAD.WIDE R14, R8.reuse, 0x4, R18 ;  /* 0x00000004080e7825 */ /* 0x040fe200078e0212 */
[----:B------:R1:W-:Y:S04]  /*1680*/  STG.E desc[UR10][R16.64], R29 ;  /* 0x0000001d10007986 */ /* 0x0003e8000c10190a */
[----:B------:R1:W-:Y:S01]  /*1690*/  STG.E desc[UR10][R14.64], R29 ;  /* 0x0000001d0e007986 */ /* 0x0003e2000c10190a */
[----:B------:R-:W-:-:S03]  /*16a0*/  IMAD.WIDE R12, R8, 0x4, R14 ;  /* 0x00000004080c7825 */ /* 0x000fc600078e020e */
[----:B------:R1:W-:Y:S04]  /*16b0*/  STG.E desc[UR10][R10.64], R29 ;  /* 0x0000001d0a007986 */ /* 0x0003e8000c10190a */
[----:B------:R1:W-:Y:S02]  /*16c0*/  STG.E desc[UR10][R12.64], R29 ;  /* 0x0000001d0c007986 */ /* 0x0003e4000c10190a */
.L_x_33:
[----:B------:R-:W-:Y:S05]  /*16d0*/  BSYNC.RECONVERGENT B2 ;  /* 0x0000000000027941 */ /* 0x000fea0003800200 */
.L_x_32:
[----:B------:R-:W-:Y:S05]  /*16e0*/  @!P1 BRA `(.L_x_5) ;  /* 0x0000000800c49947 */ /* 0x000fea0003800000 */
[----:B------:R-:W-:Y:S01]  /*16f0*/  ISETP.NE.AND P0, PT, R28, 0x1, PT ;  /* 0x000000011c00780c */ /* 0x000fe20003f05270 */
[----:B------:R-:W-:Y:S01]  /*1700*/  BSSY.RECONVERGENT B2, `(.L_x_34) ;  /* 0x0000011000027945 */ /* 0x000fe20003800200 */
[----:B-1----:R-:W-:-:S04]  /*1710*/  LOP3.LUT R10, R24, 0x1, RZ, 0xc0, !PT ;  /* 0x00000001180a7812 */ /* 0x002fc800078ec0ff */
[----:B------:R-:W-:-:S07]  /*1720*/  ISETP.NE.U32.AND P1, PT, R10, 0x1, PT ;  /* 0x000000010a00780c */ /* 0x000fce0003f25070 */
[----:B------:R-:W-:Y:S06]  /*1730*/  @!P0 BRA `(.L_x_35) ;  /* 0x0000000000348947 */ /* 0x000fec0003800000 */
[----:B--2---:R-:W0:Y:S01]  /*1740*/  LDC.64 R16, c[0x0][0x3b8] ;  /* 0x0000ee00ff107b82 */ /* 0x004e220000000a00 */
[C---:B------:R-:W-:Y:S01]  /*1750*/  IMAD R11, R27.reuse, R8, R9 ;  /* 0x000000081b0b7224 */ /* 0x040fe200078e0209 */
[----:B------:R-:W-:Y:S02]  /*1760*/  MOV R19, 0x7fc00000 ;  /* 0x7fc0000000137802 */ /* 0x000fe40000000f00 */
[----:B------:R-:W-:-:S04]  /*1770*/  IADD3 R27, PT, PT, R27, 0x2, RZ ;  /* 0x000000021b1b7810 */ /* 0x000fc80007ffe0ff */
[----:B------:R-:W1:Y:S01]  /*1780*/  LDC.64 R14, c[0x0][0x3c0] ;  /* 0x0000f000ff0e7b82 */ /* 0x000e620000000a00 */
[----:B0-----:R-:W-:-:S05]  /*1790*/  IMAD.WIDE R16, R11, 0x4, R16 ;  /* 0x000000040b107825 */ /* 0x001fca00078e0210 */
[----:B------:R0:W-:Y:S01]  /*17a0*/  STG.E desc[UR10][R16.64], R19 ;  /* 0x0000001310007986 */ /* 0x0001e2000c10190a */
[----:B-1----:R-:W-:-:S04]  /*17b0*/  IMAD.WIDE R14, R11, 0x4, R14 ;  /* 0x000000040b0e7825 */ /* 0x002fc800078e020e */
[C---:B------:R-:W-:Y:S01]  /*17c0*/  IMAD.WIDE R10, R8.reuse, 0x4, R16 ;  /* 0x00000004080a7825 */ /* 0x040fe200078e0210 */
[----:B------:R0:W-:Y:S03]  /*17d0*/  STG.E desc[UR10][R14.64], R19 ;  /* 0x000000130e007986 */ /* 0x0001e6000c10190a */
[----:B------:R-:W-:Y:S01]  /*17e0*/  IMAD.WIDE R12, R8, 0x4, R14 ;  /* 0x00000004080c7825 */ /* 0x000fe200078e020e */
[----:B------:R0:W-:Y:S04]  /*17f0*/  STG.E desc[UR10][R10.64], R19 ;  /* 0x000000130a007986 */ /* 0x0001e8000c10190a */
[----:B------:R0:W-:Y:S02]  /*1800*/  STG.E desc[UR10][R12.64], R19 ;  /* 0x000000130c007986 */ /* 0x0001e4000c10190a */
.L_x_35:
[----:B------:R-:W-:Y:S05]  /*1810*/  BSYNC.RECONVERGENT B2 ;  /* 0x0000000000027941 */ /* 0x000fea0003800200 */
.L_x_34:
[----:B------:R-:W-:Y:S05]  /*1820*/  @P1 BRA `(.L_x_5) ;  /* 0x0000000800741947 */ /* 0x000fea0003800000 */
[----:B0-----:R-:W0:Y:S01]  /*1830*/  LDC.64 R12, c[0x0][0x3b8] ;  /* 0x0000ee00ff0c7b82 */ /* 0x001e220000000a00 */
[----:B------:R-:W-:Y:S01]  /*1840*/  IMAD R27, R27, R8, R9 ;  /* 0x000000081b1b7224 */ /* 0x000fe200078e0209 */
[----:B--2---:R-:W-:-:S06]  /*1850*/  MOV R15, 0x7fc00000 ;  /* 0x7fc00000000f7802 */ /* 0x004fcc0000000f00 */
[----:B------:R-:W1:Y:S01]  /*1860*/  LDC.64 R10, c[0x0][0x3c0] ;  /* 0x0000f000ff0a7b82 */ /* 0x000e620000000a00 */
[----:B0-----:R-:W-:-:S05]  /*1870*/  IMAD.WIDE R12, R27, 0x4, R12 ;  /* 0x000000041b0c7825 */ /* 0x001fca00078e020c */
[----:B------:R0:W-:Y:S01]  /*1880*/  STG.E desc[UR10][R12.64], R15 ;  /* 0x0000000f0c007986 */ /* 0x0001e2000c10190a */
[----:B-1----:R-:W-:-:S05]  /*1890*/  IMAD.WIDE R10, R27, 0x4, R10 ;  /* 0x000000041b0a7825 */ /* 0x002fca00078e020a */
[----:B------:R0:W-:Y:S01]  /*18a0*/  STG.E desc[UR10][R10.64], R15 ;  /* 0x0000000f0a007986 */ /* 0x0001e2000c10190a */
[----:B------:R-:W-:Y:S05]  /*18b0*/  BRA `(.L_x_5) ;  /* 0x0000000800507947 */ /* 0x000fea0003800000 */
.L_x_28:
        /* <DEDUP_REMOVED lines=13> */
[----:B------:R-:W-:-:S07]  /*1990*/  MOV R28, RZ ;  /* 0x000000ff001c7202 */ /* 0x000fce0000000f00 */
.L_x_39:
[C---:B-1----:R-:W-:Y:S01]  /*19a0*/  IMAD R15, R28.reuse, R8, R9 ;  /* 0x000000081c0f7224 */ /* 0x042fe200078e0209 */
[----:B------:R-:W-:Y:S02]  /*19b0*/  MOV R29, 0x7fc00000 ;  /* 0x7fc00000001d7802 */ /* 0x000fe40000000f00 */
[----:B------:R-:W-:Y:S01]  /*19c0*/  IADD3 R28, PT, PT, R28, 0x8, RZ ;  /* 0x000000081c1c7810 */ /* 0x000fe20007ffe0ff */
[----:B0-----:R-:W-:-:S03]  /*19d0*/  IMAD.WIDE R14, R15, 0x4, R10 ;  /* 0x000000040f0e7825 */ /* 0x001fc600078e020a */
[----:B------:R-:W-:Y:S02]  /*19e0*/  ISETP.NE.AND P0, PT, R28, R27, PT ;  /* 0x0000001b1c00720c */ /* 0x000fe40003f05270 */
[----:B------:R-:W-:Y:S01]  /*19f0*/  STG.E desc[UR10][R14.64], R29 ;  /* 0x0000001d0e007986 */ /* 0x000fe2000c10190a */
[----:B------:R-:W-:-:S05]  /*1a00*/  IMAD.WIDE R12, R8, 0x4, R14 ;  /* 0x00000004080c7825 */ /* 0x000fca00078e020e */
[----:B------:R0:W-:Y:S01]  /*1a10*/  STG.E desc[UR10][R12.64], R29 ;  /* 0x0000001d0c007986 */ /* 0x0001e2000c10190a */
        /* <DEDUP_REMOVED lines=8> */
[----:B0-----:R-:W-:-:S05]  /*1aa0*/  IMAD.WIDE R12, R8, 0x4, R16 ;  /* 0x00000004080c7825 */ /* 0x001fca00078e0210 */
[----:B------:R1:W-:Y:S01]  /*1ab0*/  STG.E desc[UR10][R12.64], R29 ;  /* 0x0000001d0c007986 */ /* 0x0003e2000c10190a */
[----:B------:R-:W-:-:S05]  /*1ac0*/  IMAD.WIDE R14, R8, 0x4, R12 ;  /* 0x00000004080e7825 */ /* 0x000fca00078e020c */
[----:B------:R1:W-:Y:S01]  /*1ad0*/  STG.E desc[UR10][R14.64], R29 ;  /* 0x0000001d0e007986 */ /* 0x0003e2000c10190a */
[----:B------:R-:W-:Y:S05]  /*1ae0*/  @P0 BRA `(.L_x_39) ;  /* 0xfffffffc00ac0947 */ /* 0x000fea000383ffff */
.L_x_38:
[----:B------:R-:W-:Y:S05]  /*1af0*/  BSYNC.RECONVERGENT B2 ;  /* 0x0000000000027941 */ /* 0x000fea0003800200 */
.L_x_37:
[----:B------:R-:W-:Y:S05]  /*1b00*/  @!P1 BRA `(.L_x_5) ;  /* 0x0000000400bc9947 */ /* 0x000fea0003800000 */
[----:B------:R-:W-:Y:S01]  /*1b10*/  ISETP.GE.U32.AND P0, PT, R26, 0x4, PT ;  /* 0x000000041a00780c */ /* 0x000fe20003f06070 */
[----:B------:R-:W-:Y:S01]  /*1b20*/  BSSY.RECONVERGENT B2, `(.L_x_40) ;  /* 0x0000010000027945 */ /* 0x000fe20003800200 */
[----:B-1----:R-:W-:-:S04]  /*1b30*/  LOP3.LUT R18, R24, 0x3, RZ, 0xc0, !PT ;  /* 0x0000000318127812 */ /* 0x002fc800078ec0ff */
[----:B------:R-:W-:-:S07]  /*1b40*/  ISETP.NE.AND P1, PT, R18, RZ, PT ;  /* 0x000000ff1200720c */ /* 0x000fce0003f25270 */
[----:B------:R-:W-:Y:S06]  /*1b50*/  @!P0 BRA `(.L_x_41) ;  /* 0x0000000000308947 */ /* 0x000fec0003800000 */
[----:B------:R-:W0:Y:S01]  /*1b60*/  LDC.64 R16, c[0x0][0x3b8] ;  /* 0x0000ee00ff107b82 */ /* 0x000e220000000a00 */
[C---:B------:R-:W-:Y:S01]  /*1b70*/  IMAD R11, R27.reuse, R8, R9 ;  /* 0x000000081b0b7224 */ /* 0x040fe200078e0209 */
[----:B------:R-:W-:Y:S02]  /*1b80*/  MOV R19, 0x7fc00000 ;  /* 0x7fc0000000137802 */ /* 0x000fe40000000f00 */
[----:B------:R-:W-:Y:S01]  /*1b90*/  IADD3 R27, PT, PT, R27, 0x4, RZ ;  /* 0x000000041b1b7810 */ /* 0x000fe20007ffe0ff */
[----:B0-----:R-:W-:-:S05]  /*1ba0*/  IMAD.WIDE R16, R11, 0x4, R16 ;  /* 0x000000040b107825 */ /* 0x001fca00078e0210 */
[----:B------:R0:W-:Y:S01]  /*1bb0*/  STG.E desc[UR10][R16.64], R19 ;  /* 0x0000001310007986 */ /* 0x0001e2000c10190a */
[----:B------:R-:W-:-:S05]  /*1bc0*/  IMAD.WIDE R14, R8, 0x4, R16 ;  /* 0x00000004080e7825 */ /* 0x000fca00078e0210 */
[----:B------:R0:W-:Y:S01]  /*1bd0*/  STG.E desc[UR10][R14.64], R19 ;  /* 0x000000130e007986 */ /* 0x0001e2000c10190a */
[----:B------:R-:W-:-:S05]  /*1be0*/  IMAD.WIDE R10, R8, 0x4, R14 ;  /* 0x00000004080a7825 */ /* 0x000fca00078e020e */
[----:B------:R0:W-:Y:S01]  /*1bf0*/  STG.E desc[UR10][R10.64], R19 ;  /* 0x000000130a007986 */ /* 0x0001e2000c10190a */
[----:B------:R-:W-:-:S05]  /*1c00*/  IMAD.WIDE R12, R8, 0x4, R10 ;  /* 0x00000004080c7825 */ /* 0x000fca00078e020a */
[----:B------:R0:W-:Y:S02]  /*1c10*/  STG.E desc[UR10][R12.64], R19 ;  /* 0x000000130c007986 */ /* 0x0001e4000c10190a */
.L_x_41:
[----:B------:R-:W-:Y:S05]  /*1c20*/  BSYNC.RECONVERGENT B2 ;  /* 0x0000000000027941 */ /* 0x000fea0003800200 */
.L_x_40:
[----:B------:R-:W-:Y:S05]  /*1c30*/  @!P1 BRA `(.L_x_5) ;  /* 0x0000000400709947 */ /* 0x000fea0003800000 */
[----:B------:R-:W-:Y:S02]  /*1c40*/  ISETP.NE.AND P0, PT, R18, 0x1, PT ;  /* 0x000000011200780c */ /* 0x000fe40003f05270 */
[----:B0-----:R-:W-:-:S04]  /*1c50*/  LOP3.LUT R14, R24, 0x1, RZ, 0xc0, !PT ;  /* 0x00000001180e7812 */ /* 0x001fc800078ec0ff */
[----:B------:R-:W-:-:S07]  /*1c60*/  ISETP.NE.U32.AND P1, PT, R14, 0x1, PT ;  /* 0x000000010e00780c */ /* 0x000fce0003f25070 */
[----:B------:R-:W0:Y:S01]  /*1c70*/  @P0 LDC.64 R10, c[0x0][0x3b8] ;  /* 0x0000ee00ff0a0b82 */ /* 0x000e220000000a00 */
[C---:B------:R-:W-:Y:S01]  /*1c80*/  @P0 IMAD R13, R27.reuse, R8, R9 ;  /* 0x000000081b0d0224 */ /* 0x040fe200078e0209 */
[----:B------:R-:W-:Y:S02]  /*1c90*/  @P0 MOV R15, 0x7fc00000 ;  /* 0x7fc00000000f0802 */ /* 0x000fe40000000f00 */
[----:B------:R-:W-:Y:S01]  /*1ca0*/  @P0 IADD3 R27, PT, PT, R27, 0x2, RZ ;  /* 0x000000021b1b0810 */ /* 0x000fe20007ffe0ff */
[----:B0-----:R-:W-:-:S05]  /*1cb0*/  @P0 IMAD.WIDE R10, R13, 0x4, R10 ;  /* 0x000000040d0a0825 */ /* 0x001fca00078e020a */
[----:B------:R0:W-:Y:S01]  /*1cc0*/  @P0 STG.E desc[UR10][R10.64], R15 ;  /* 0x0000000f0a000986 */ /* 0x0001e2000c10190a */
[----:B------:R-:W-:-:S05]  /*1cd0*/  @P0 IMAD.WIDE R12, R8, 0x4, R10 ;  /* 0x00000004080c0825 */ /* 0x000fca00078e020a */
[----:B------:R0:W-:Y:S01]  /*1ce0*/  @P0 STG.E desc[UR10][R12.64], R15 ;  /* 0x0000000f0c000986 */ /* 0x0001e2000c10190a */
[----:B------:R-:W-:Y:S05]  /*1cf0*/  @P1 BRA `(.L_x_5) ;  /* 0x0000000400401947 */ /* 0x000fea0003800000 */
[----:B0-----:R-:W0:Y:S01]  /*1d00*/  LDC.64 R10, c[0x0][0x3b8] ;  /* 0x0000ee00ff0a7b82 */ /* 0x001e220000000a00 */
[----:B------:R-:W-:Y:S01]  /*1d10*/  IMAD R27, R27, R8, R9 ;  /* 0x000000081b1b7224 */ /* 0x000fe200078e0209 */
[----:B------:R-:W-:-:S03]  /*1d20*/  MOV R13, 0x7fc00000 ;  /* 0x7fc00000000d7802 */ /* 0x000fc60000000f00 */
[----:B0-----:R-:W-:-:S05]  /*1d30*/  IMAD.WIDE R10, R27, 0x4, R10 ;  /* 0x000000041b0a7825 */ /* 0x001fca00078e020a */
[----:B------:R0:W-:Y:S01]  /*1d40*/  STG.E desc[UR10][R10.64], R13 ;  /* 0x0000000d0a007986 */ /* 0x0001e2000c10190a */
[----:B------:R-:W-:Y:S05]  /*1d50*/  BRA `(.L_x_5) ;  /* 0x0000000400287947 */ /* 0x000fea0003800000 */
.L_x_36:
[----:B------:R-:W0:Y:S02]  /*1d60*/  LDCU.64 UR6, c[0x0][0x3c0] ;  /* 0x00007800ff0677ac */ /* 0x000e240008000a00 */
[----:B0-----:R-:W-:-:S04]  /*1d70*/  UISETP.NE.U32.AND UP1, UPT, UR6, URZ, UPT ;  /* 0x000000ff0600728c */ /* 0x001fc8000bf25070 */
[----:B------:R-:W-:-:S09]  /*1d80*/  UISETP.NE.AND.EX UP1, UPT, UR7, URZ, UPT, UP1 ;  /* 0x000000ff0700728c */ /* 0x000fd2000bf25310 */
[----:B------:R-:W-:Y:S05]  /*1d90*/  BRA.U !UP1, `(.L_x_5) ;  /* 0x0000000509187547 */ /* 0x000fea000b800000 */
[C---:B------:R-:W-:Y:S01]  /*1da0*/  IADD3 R10, PT, PT, R24.reuse, -0x1, RZ ;  /* 0xffffffff180a7810 */ /* 0x040fe20007ffe0ff */
[----:B------:R-:W-:Y:S01]  /*1db0*/  BSSY.RECONVERGENT B2, `(.L_x_42) ;  /* 0x000001f000027945 */ /* 0x000fe20003800200 */
[----:B------:R-:W-:Y:S01]  /*1dc0*/  HFMA2 R27, -RZ, RZ, 0, 0 ;  /* 0x00000000ff1b7431 */ /* 0x000fe200000001ff */
[----:B------:R-:W-:Y:S02]  /*1dd0*/  LOP3.LUT R26, R24, 0x7, RZ, 0xc0, !PT ;  /* 0x00000007181a7812 */ /* 0x000fe400078ec0ff */
[----:B------:R-:W-:-:S13]  /*1de0*/  ISETP.GE.U32.AND P0, PT, R10, 0x7, PT ;  /* 0x000000070a00780c */ /* 0x000fda0003f06070 */
[----:B------:R-:W-:Y:S05]  /*1df0*/  @!P0 BRA `(.L_x_43) ;  /* 0x0000000000688947 */ /* 0x000fea0003800000 */
[----:B------:R-:W0:Y:S01]  /*1e00*/  LDC.64 R10, c[0x0][0x3c0] ;  /* 0x0000f000ff0a7b82 */ /* 0x000e220000000a00 */
[----:B------:R-:W-:Y:S01]  /*1e10*/  BSSY.RECONVERGENT B3, `(.L_x_43) ;  /* 0x0000018000037945 */ /* 0x000fe20003800200 */
[----:B------:R-:W-:Y:S02]  /*1e20*/  MOV R28, RZ ;  /* 0x000000ff001c7202 */ /* 0x000fe40000000f00 */
[----:B------:R-:W-:-:S07]  /*1e30*/  LOP3.LUT R27, R24, 0x7ffffff8, RZ, 0xc0, !PT ;  /* 0x7ffffff8181b7812 */ /* 0x000fce00078ec0ff */
.L_x_44:
[C---:B--2---:R-:W-:Y:S01]  /*1e40*/  IMAD R15, R28.reuse, R8, R9 ;  /* 0x000000081c0f7224 */ /* 0x044fe200078e0209 */
[----:B------:R-:W-:Y:S02]  /*1e50*/  MOV R29, 0x7fc00000 ;  /* 0x7fc00000001d7802 */ /* 0x000fe40000000f00 */
[----:B------:R-:W-:Y:S01]  /*1e60*/  IADD3 R28, PT, PT, R28, 0x8, RZ ;  /* 0x000000081c1c7810 */ /* 0x000fe20007ffe0ff */
[----:B0-----:R-:W-:-:S03]  /*1e70*/  IMAD.WIDE R14, R15, 0x4, R10 ;  /* 0x000000040f0e7825 */ /* 0x001fc600078e020a */
[----:B------:R-:W-:Y:S02]  /*1e80*/  ISETP.NE.AND P0, PT, R28, R27, PT ;  /* 0x0000001b1c00720c */ /* 0x000fe40003f05270 */
        /* <DEDUP_REMOVED lines=9> */
[----:B-1----:R-:W-:-:S05]  /*1f20*/  IMAD.WIDE R16, R8, 0x4, R14 ;  /* 0x0000000408107825 */ /* 0x002fca00078e020e */
[----:B------:R2:W-:Y:S01]  /*1f30*/  STG.E desc[UR10][R16.64], R29 ;  /* 0x0000001d10007986 */ /* 0x0005e2000c10190a */
[----:B------:R-:W-:-:S05]  /*1f40*/  IMAD.WIDE R18, R8, 0x4, R16 ;  /* 0x0000000408127825 */ /* 0x000fca00078e0210 */
[----:B------:R2:W-:Y:S01]  /*1f50*/  STG.E desc[UR10][R18.64], R29 ;  /* 0x0000001d12007986 */ /* 0x0005e2000c10190a */
[----:B------:R-:W-:-:S05]  /*1f60*/  IMAD.WIDE R22, R8, 0x4, R18 ;  /* 0x0000000408167825 */ /* 0x000fca00078e0212 */
[----:B------:R2:W-:Y:S01]  /*1f70*/  STG.E desc[UR10][R22.64], R29 ;  /* 0x0000001d16007986 */ /* 0x0005e2000c10190a */
[----:B------:R-:W-:Y:S05]  /*1f80*/  @P0 BRA `(.L_x_44) ;  /* 0xfffffffc00ac0947 */ /* 0x000fea000383ffff */
[----:B------:R-:W-:Y:S05]  /*1f90*/  BSYNC.RECONVERGENT B3 ;  /* 0x0000000000037941 */ /* 0x000fea0003800200 */
.L_x_43:
[----:B------:R-:W-:Y:S05]  /*1fa0*/  BSYNC.RECONVERGENT B2 ;  /* 0x0000000000027941 */ /* 0x000fea0003800200 */
.L_x_42:
[----:B------:R-:W-:-:S13]  /*1fb0*/  ISETP.NE.AND P0, PT, R26, RZ, PT ;  /* 0x000000ff1a00720c */ /* 0x000fda0003f05270 */
[----:B------:R-:W-:Y:S05]  /*1fc0*/  @!P0 BRA `(.L_x_5) ;  /* 0x00000000008c8947 */ /* 0x000fea0003800000 */
[----:B------:R-:W-:Y:S01]  /*1fd0*/  ISETP.GE.U32.AND P0, PT, R26, 0x4, PT ;  /* 0x000000041a00780c */ /* 0x000fe20003f06070 */
[----:B------:R-:W-:Y:S01]  /*1fe0*/  BSSY.RECONVERGENT B2, `(.L_x_45) ;  /* 0x0000010000027945 */ /* 0x000fe20003800200 */
[----:B--2---:R-:W-:-:S04]  /*1ff0*/  LOP3.LUT R18, R24, 0x3, RZ, 0xc0, !PT ;  /* 0x0000000318127812 */ /* 0x004fc800078ec0ff */
        /* <DEDUP_REMOVED lines=14> */
.L_x_46:
[----:B------:R-:W-:Y:S05]  /*20e0*/  BSYNC.RECONVERGENT B2 ;  /* 0x0000000000027941 */ /* 0x000fea0003800200 */
.L_x_45:
[----:B------:R-:W-:Y:S05]  /*20f0*/  @!P1 BRA `(.L_x_5) ;  /* 0x0000000000409947 */ /* 0x000fea0003800000 */
[----:B------:R-:W-:Y:S02]  /*2100*/  ISETP.NE.AND P0, PT, R18, 0x1, PT ;  /* 0x000000011200780c */ /* 0x000fe40003f05270 */
[----:B0-----:R-:W-:-:S04]  /*2110*/  LOP3.LUT R10, R24, 0x1, RZ, 0xc0, !PT ;  /* 0x00000001180a7812 */ /* 0x001fc800078ec0ff */
[----:B------:R-:W-:-:S07]  /*2120*/  ISETP.NE.U32.AND P1, PT, R10, 0x1, PT ;  /* 0x000000010a00780c */ /* 0x000fce0003f25070 */
[----:B------:R-:W0:Y:S01]  /*2130*/  @P0 LDC.64 R12, c[0x0][0x3c0] ;  /* 0x0000f000ff0c0b82 */ /* 0x000e220000000a00 */
[CCC-:B------:R-:W-:Y:S01]  /*2140*/  @P0 IMAD R15, R27.reuse, R8.reuse, R9.reuse ;  /* 0x000000081b0f0224 */ /* 0x1c0fe200078e0209 */
[----:B------:R-:W-:Y:S02]  /*2150*/  @P0 IADD3 R27, PT, PT, R27, 0x2, RZ ;  /* 0x000000021b1b0810 */ /* 0x000fe40007ffe0ff */
[----:B------:R-:W-:Y:S02]  /*2160*/  @P0 MOV R17, 0x7fc00000 ;  /* 0x7fc0000000110802 */ /* 0x000fe40000000f00 */
[----:B------:R-:W-:Y:S01]  /*2170*/  @!P1 MOV R19, 0x7fc00000 ;  /* 0x7fc0000000139802 */ /* 0x000fe20000000f00 */
[----:B------:R-:W-:Y:S01]  /*2180*/  @!P1 IMAD R27, R27, R8, R9 ;  /* 0x000000081b1b9224 */ /* 0x000fe200078e0209 */
[----:B------:R-:W1:Y:S01]  /*2190*/  @!P1 LDC.64 R10, c[0x0][0x3c0] ;  /* 0x0000f000ff0a9b82 */ /* 0x000e620000000a00 */
[----:B0-----:R-:W-:-:S05]  /*21a0*/  @P0 IMAD.WIDE R12, R15, 0x4, R12 ;  /* 0x000000040f0c0825 */ /* 0x001fca00078e020c */
[----:B------:R0:W-:Y:S01]  /*21b0*/  @P0 STG.E desc[UR10][R12.64], R17 ;  /* 0x000000110c000986 */ /* 0x0001e2000c10190a */
[----:B------:R-:W-:-:S04]  /*21c0*/  @P0 IMAD.WIDE R14, R8, 0x4, R12 ;  /* 0x00000004080e0825 */ /* 0x000fc800078e020c */
[----:B-1----:R-:W-:Y:S01]  /*21d0*/  @!P1 IMAD.WIDE R10, R27, 0x4, R10 ;  /* 0x000000041b0a9825 */ /* 0x002fe200078e020a */
[----:B------:R0:W-:Y:S04]  /*21e0*/  @P0 STG.E desc[UR10][R14.64], R17 ;  /* 0x000000110e000986 */ /* 0x0001e8000c10190a */
[----:B------:R0:W-:Y:S02]  /*21f0*/  @!P1 STG.E desc[UR10][R10.64], R19 ;  /* 0x000000130a009986 */ /* 0x0001e4000c10190a */
.L_x_5:
[----:B------:R-:W-:Y:S05]  /*2200*/  BSYNC.RECONVERGENT B1 ;  /* 0x0000000000017941 */ /* 0x000fea0003800200 */
.L_x_4:
[----:B------:R-:W-:Y:S01]  /*2210*/  ISETP.GE.AND P0, PT, R25, R4, PT ;  /* 0x000000041900720c */ /* 0x000fe20003f06270 */
[----:B------:R-:W-:-:S12]  /*2220*/  BSSY.RECONVERGENT B1, `(.L_x_47) ;  /* 0x0000320000017945 */ /* 0x000fd80003800200 */
[----:B------:R-:W-:Y:S05]  /*2230*/  @P0 BRA `(.L_x_48) ;  /* 0x0000003000780947 */ /* 0x000fea0003800000 */
[----:B------:R-:W5:Y:S02]  /*2240*/  LDCU UR6, c[0x0][0x3c8] ;  /* 0x00007900ff0677ac */ /* 0x000f640008000800 */
[----:B-----5:R-:W-:-:S09]  /*2250*/  UISETP.NE.AND UP1, UPT, UR6, URZ, UPT ;  /* 0x000000ff0600728c */ /* 0x020fd2000bf25270 */
[----:B------:R-:W-:Y:S05]  /*2260*/  BRA.U !UP1, `(.L_x_49) ;  /* 0x0000000909687547 */ /* 0x000fea000b800000 */
[----:B------:R-:W5:Y:S01]  /*2270*/  LDCU UR6, c[0x0][0x39c] ;  /* 0x00007380ff0677ac */ /* 0x000f620008000800 */
[-C--:B012---:R-:W-:Y:S01]  /*2280*/  IADD3 R21, PT, PT, R7, -R24.reuse, RZ ;  /* 0x8000001807157210 */ /* 0x087fe20007ffe0ff */
[----:B------:R-:W-:Y:S01]  /*2290*/  BSSY.RECONVERGENT B2, `(.L_x_50) ;  /* 0x0000048000027945 */ /* 0x000fe20003800200 */
[----:B------:R-:W-:Y:S02]  /*22a0*/  MOV R16, R24 ;  /* 0x0000001800107202 */ /* 0x000fe40000000f00 */
[----:B------:R-:W-:Y:S01]  /*22b0*/  LOP3.LUT P0, R21, R21, 0x3, RZ, 0xc0, !PT ;  /* 0x0000000315157812 */ /* 0x000fe2000780c0ff */
[----:B-----5:R-:W-:-:S12]  /*22c0*/  IMAD R19, R5, UR6, RZ ;  /* 0x0000000605137c24 */ /* 0x020fd8000f8e02ff */
[----:B------:R-:W-:Y:S05]  /*22d0*/  @!P0 BRA `(.L_x_51) ;  /* 0x00000004000c8947 */ /* 0x000fea0003800000 */
[----:B----4-:R-:W0:Y:S01]  /*22e0*/  LDC.64 R14, c[0x0][0x390] ;  /* 0x0000e400ff0e7b82 */ /* 0x010e220000000a00 */
[----:B---3--:R-:W-:-:S07]  /*22f0*/  IMAD R11, R24, R8, R9 ;  /* 0x00000008180b7224 */ /* 0x008fce00078e0209 */
[----:B------:R-:W1:Y:S01]  /*2300*/  LDC.64 R12, c[0x0][0x3b8] ;  /* 0x0000ee00ff0c7b82 */ /* 0x000e620000000a00 */
[----:B0-----:R-:W-:-:S07]  /*2310*/  IMAD.WIDE R14, R11, 0x4, R14 ;  /* 0x000000040b0e7825 */ /* 0x001fce00078e020e */
[----:B------:R-:W0:Y:S01]  /*2320*/  S2UR UR7, SR_CgaCtaId ;  /* 0x00000000000779c3 */ /* 0x000e220000008800 */
[----:B------:R-:W2:Y:S01]  /*2330*/  LDG.E.CONSTANT R25, desc[UR10][R14.64] ;  /* 0x0000000a0e197981 */ /* 0x000ea2000c1e9900 */
[----:B------:R-:W-:Y:S01]  /*2340*/  UMOV UR6, 0x400 ;  /* 0x0000040000067882 */ /* 0x000fe20000000000 */
[----:B------:R-:W-:-:S05]  /*2350*/  IADD3 R22, PT, PT, R24, UR5, RZ ;  /* 0x0000000518167c10 */ /* 0x000fca000fffe0ff */
[----:B------:R-:W3:Y:S01]  /*2360*/  LDC.64 R10, c[0x0][0x3c0] ;  /* 0x0000f000ff0a7b82 */ /* 0x000ee20000000a00 */
[----:B-1----:R-:W-:Y:S02]  /*2370*/  ISETP.NE.U32.AND P0, PT, R12, RZ, PT ;  /* 0x000000ff0c00720c */ /* 0x002fe40003f05070 */
[----:B------:R-:W-:Y:S02]  /*2380*/  ISETP.NE.AND P2, PT, R21, 0x1, PT ;  /* 0x000000011500780c */ /* 0x000fe40003f45270 */
[----:B------:R-:W-:Y:S01]  /*2390*/  ISETP.NE.AND.EX P0, PT, R13, RZ, PT, P0 ;  /* 0x000000ff0d00720c */ /* 0x000fe20003f05300 */
[----:B0-----:R-:W-:Y:S02]  /*23a0*/  ULEA UR8, UR7, UR6, 0x18 ;  /* 0x0000000607087291 */ /* 0x001fe4000f8ec0ff */
[----:B------:R-:W-:-:S10]  /*23b0*/  UIADD3 UR6, UPT, UPT, UR6, 0x40, URZ ;  /* 0x0000004006067890 */ /* 0x000fd4000fffe0ff */
[----:B------:R-:W0:Y:S01]  /*23c0*/  @P0 LDC.64 R16, c[0x0][0x3b8] ;  /* 0x0000ee00ff100b82 */ /* 0x000e220000000a00 */
[----:B------:R-:W-:Y:S02]  /*23d0*/  @P0 IADD3 R27, PT, PT, R19, R22, RZ ;  /* 0x00000016131b0210 */ /* 0x000fe40007ffe0ff */
[----:B------:R-:W-:Y:S01]  /*23e0*/  LEA R18, R24, UR8, 0x2 ;  /* 0x0000000818127c11 */ /* 0x000fe2000f8e10ff */
[----:B------:R-:W-:Y:S01]  /*23f0*/  ULEA UR6, UR7, UR6, 0x18 ;  /* 0x0000000607067291 */ /* 0x000fe2000f8ec0ff */
[----:B---3--:R-:W-:-:S03]  /*2400*/  ISETP.NE.U32.AND P1, PT, R10, RZ, PT ;  /* 0x000000ff0a00720c */ /* 0x008fc60003f25070 */
[----:B------:R-:W2:Y:S01]  /*2410*/  @P0 LDS R23, [R18] ;  /* 0x0000000012170984 */ /* 0x000ea20000000800 */
[----:B------:R-:W-:Y:S02]  /*2420*/  ISETP.NE.AND.EX P1, PT, R11, RZ, PT, P1 ;  /* 0x000000ff0b00720c */ /* 0x000fe40003f25310 */
[----:B------:R-:W-:-:S11]  /*2430*/  LEA R20, R24, UR6, 0x2 ;  /* 0x0000000618147c11 */ /* 0x000fd6000f8e10ff */
[----:B------:R-:W1:Y:S01]  /*2440*/  @P1 LDS R28, [R20] ;  /* 0x00000000141c1984 */ /* 0x000e620000000800 */
[----:B0-----:R-:W-:Y:S02]  /*2450*/  @P0 IMAD.WIDE R26, R27, 0x4, R16 ;  /* 0x000000041b1a0825 */ /* 0x001fe400078e0210 */
[----:B------:R-:W0:Y:S02]  /*2460*/  @P1 LDC.64 R16, c[0x0][0x3c0] ;  /* 0x0000f000ff101b82 */ /* 0x000e240000000a00 */
[----:B--2---:R-:W-:Y:S01]  /*2470*/  @P0 FADD R29, -R25, R23 ;  /* 0x00000017191d0221 */ /* 0x004fe20000000100 */
[----:B------:R-:W-:Y:S01]  /*2480*/  @P1 IADD3 R23, PT, PT, R19, R22, RZ ;  /* 0x0000001613171210 */ /* 0x000fe20007ffe0ff */
[----:B-1----:R-:W-:-:S03]  /*2490*/  @P1 FADD R25, -R25, R28 ;  /* 0x0000001c19191221 */ /* 0x002fc60000000100 */
[----:B------:R1:W-:Y:S01]  /*24a0*/  @P0 STG.E desc[UR10][R26.64], R29 ;  /* 0x0000001d1a000986 */ /* 0x0003e2000c10190a */
[----:B0-----:R-:W-:Y:S01]  /*24b0*/  @P1 IMAD.WIDE R22, R23, 0x4, R16 ;  /* 0x0000000417161825 */ /* 0x001fe200078e0210 */
[----:B------:R-:W-:-:S04]  /*24c0*/  IADD3 R16, PT, PT, R24, 0x1, RZ ;  /* 0x0000000118107810 */ /* 0x000fc80007ffe0ff */
[----:B------:R1:W-:Y:S01]  /*24d0*/  @P1 STG.E desc[UR10][R22.64], R25 ;  /* 0x0000001916001986 */ /* 0x0003e2000c10190a */
[----:B------:R-:W-:Y:S05]  /*24e0*/  @!P2 BRA `(.L_x_51) ;  /* 0x000000000088a947 */ /* 0x000fea0003800000 */
[----:B------:R-:W-:Y:S01]  /*24f0*/  IMAD.WIDE R14, R8, 0x4, R14 ;  /* 0x00000004080e7825 */ /* 0x000fe200078e020e */
[----:B-1----:R-:W0:Y:S04]  /*2500*/  @P0 LDS R22, [R18+0x4] ;  /* 0x0000040012160984 */ /* 0x002e280000000800 */
[----:B------:R-:W0:Y:S01]  /*2510*/  LDG.E.CONSTANT R17, desc[UR10][R14.64] ;  /* 0x0000000a0e117981 */ /* 0x000e22000c1e9900 */
[----:B------:R-:W-:Y:S01]  /*2520*/  USHF.R.S32.HI UR6, URZ, 0x1f, UR5 ;  /* 0x0000001fff067899 */ /* 0x000fe20008011405 */
[----:B------:R-:W-:Y:S02]  /*2530*/  SHF.R.S32.HI R21, RZ, 0x1f, R24 ;  /* 0x0000001fff157819 */ /* 0x000fe40000011418 */
[----:B------:R-:W1:Y:S01]  /*2540*/  @P1 LDS R16, [R20+0x4] ;  /* 0x0000040014101984 */ /* 0x000e620000000800 */
[----:B------:R-:W-:-:S02]  /*2550*/  SHF.R.S32.HI R26, RZ, 0x1f, R19 ;  /* 0x0000001fff1a7819 */ /* 0x000fc40000011413 */
[C-C-:B------:R-:W-:Y:S02]  /*2560*/  IADD3 R23, P2, P3, R19.reuse, UR5, R24.reuse ;  /* 0x0000000513177c10 */ /* 0x140fe4000fb5e018 */
[----:B------:R-:W-:Y:S02]  /*2570*/  IADD3 R25, PT, PT, R19, UR5, R24 ;  /* 0x0000000513197c10 */ /* 0x000fe4000fffe018 */
[----:B------:R-:W-:Y:S02]  /*2580*/  IADD3.X R26, PT, PT, R26, UR6, R21, P2, P3 ;  /* 0x000000061a1a7c10 */ /* 0x000fe400097e6415 */
[----:B------:R-:W-:Y:S02]  /*2590*/  SHF.L.U32 R21, R25, 0x2, RZ ;  /* 0x0000000219157819 */ /* 0x000fe400000006ff */
[----:B------:R-:W-:Y:S02]  /*25a0*/  SHF.L.U64.HI R26, R23, 0x2, R26 ;  /* 0x00000002171a7819 */ /* 0x000fe4000001021a */
[----:B------:R-:W-:-:S02]  /*25b0*/  IADD3 R12, P2, PT, R21, R12, RZ ;  /* 0x0000000c150c7210 */ /* 0x000fc40007f5e0ff */
[----:B------:R-:W-:Y:S02]  /*25c0*/  IADD3 R10, P3, PT, R21, R10, RZ ;  /* 0x0000000a150a7210 */ /* 0x000fe40007f7e0ff */
[C---:B------:R-:W-:Y:S02]  /*25d0*/  IADD3.X R13, PT, PT, R26.reuse, R13, RZ, P2, !PT ;  /* 0x0000000d1a0d7210 */ /* 0x040fe400017fe4ff */
[----:B------:R-:W-:Y:S01]  /*25e0*/  IADD3.X R11, PT, PT, R26, R11, RZ, P3, !PT ;  /* 0x0000000b1a0b7210 */ /* 0x000fe20001ffe4ff */
[C---:B0-----:R-:W-:Y:S01]  /*25f0*/  @P0 FADD R21, -R17.reuse, R22 ;  /* 0x0000001611150221 */ /* 0x041fe20000000100 */
[----:B-1----:R-:W-:Y:S01]  /*2600*/  @P1 FADD R17, -R17, R16 ;  /* 0x0000001011111221 */ /* 0x002fe20000000100 */
[----:B------:R-:W-:-:S03]  /*2610*/  IADD3 R16, PT, PT, R7, -R24, RZ ;  /* 0x8000001807107210 */ /* 0x000fc60007ffe0ff */
[----:B------:R0:W-:Y:S01]  /*2620*/  @P0 STG.E desc[UR10][R12.64+0x4], R21 ;  /* 0x000004150c000986 */ /* 0x0001e2000c10190a */
[----:B------:R-:W-:-:S03]  /*2630*/  LOP3.LUT R16, R16, 0x3, RZ, 0xc0, !PT ;  /* 0x0000000310107812 */ /* 0x000fc600078ec0ff */
[----:B------:R0:W-:Y:S01]  /*2640*/  @P1 STG.E desc[UR10][R10.64+0x4], R17 ;  /* 0x000004110a001986 */ /* 0x0001e2000c10190a */
[----:B------:R-:W-:Y:S02]  /*2650*/  ISETP.NE.AND P2, PT, R16, 0x2, PT ;  /* 0x000000021000780c */ /* 0x000fe40003f45270 */
[----:B------:R-:W-:-:S11]  /*2660*/  IADD3 R16, PT, PT, R24, 0x2, RZ ;  /* 0x0000000218107810 */ /* 0x000fd60007ffe0ff */
[----:B0-----:R-:W-:Y:S05]  /*2670*/  @!P2 BRA `(.L_x_51) ;  /* 0x000000000024a947 */ /* 0x001fea0003800000 */
[----:B------:R-:W-:Y:S01]  /*2680*/  IMAD.WIDE R14, R8, 0x4, R14 ;  /* 0x00000004080e7825 */ /* 0x000fe200078e020e */
[----:B------:R-:W0:Y:S04]  /*2690*/  @P0 LDS R18, [R18+0x8] ;  /* 0x0000080012120984 */ /* 0x000e280000000800 */
[----:B------:R-:W1:Y:S04]  /*26a0*/  @P1 LDS R20, [R20+0x8] ;  /* 0x0000080014141984 */ /* 0x000e680000000800 */
[----:B------:R-:W0:Y:S01]  /*26b0*/  LDG.E.CONSTANT R15, desc[UR10][R14.64] ;  /* 0x0000000a0e0f7981 */ /* 0x000e22000c1e9900 */
[----:B------:R-:W-:Y:S01]  /*26c0*/  IADD3 R16, PT, PT, R24, 0x3, RZ ;  /* 0x0000000318107810 */ /* 0x000fe20007ffe0ff */
[C---:B0-----:R-:W-:Y:S01]  /*26d0*/  @P0 FADD R17, -R15.reuse, R18 ;  /* 0x000000120f110221 */ /* 0x041fe20000000100 */
[----:B-1----:R-:W-:-:S04]  /*26e0*/  @P1 FADD R21, -R15, R20 ;  /* 0x000000140f151221 */ /* 0x002fc80000000100 */
[----:B------:R0:W-:Y:S04]  /*26f0*/  @P0 STG.E desc[UR10][R12.64+0x8], R17 ;  /* 0x000008110c000986 */ /* 0x0001e8000c10190a */
[----:B------:R0:W-:Y:S02]  /*2700*/  @P1 STG.E desc[UR10][R10.64+0x8], R21 ;  /* 0x000008150a001986 */ /* 0x0001e4000c10190a */
.L_x_51:
[----:B------:R-:W-:Y:S05]  /*2710*/  BSYNC.RECONVERGENT B2 ;  /* 0x0000000000027941 */ /* 0x000fea0003800200 */
.L_x_50:
[----:B0--34-:R-:W-:Y:S01]  /*2720*/  IADD3 R10, PT, PT, -R7, R24, RZ ;  /* 0x00000018070a7210 */ /* 0x019fe20007ffe1ff */
[----:B------:R-:W-:Y:S03]  /*2730*/  BSSY.RECONVERGENT B2, `(.L_x_52) ;  /* 0x000004c000027945 */ /* 0x000fe60003800200 */
[----:B------:R-:W-:-:S13]  /*2740*/  ISETP.GT.U32.AND P0, PT, R10, -0x4, PT ;  /* 0xfffffffc0a00780c */ /* 0x000fda0003f04070 */
[----:B------:R-:W-:Y:S05]  /*2750*/  @P0 BRA `(.L_x_53) ;  /* 0x0000000400240947 */ /* 0x000fea0003800000 */
[----:B------:R-:W0:Y:S01]  /*2760*/  S2R R8, SR_CgaCtaId ;  /* 0x0000000000087919 */ /* 0x000e220000008800 */
[----:B------:R-:W2:Y:S01]  /*2770*/  LDCU.64 UR6, c[0x0][0x3b8] ;  /* 0x00007700ff0677ac */ /* 0x000ea20008000a00 */
[----:B------:R-:W3:Y:S01]  /*2780*/  LDC.64 R10, c[0x0][0x390] ;  /* 0x0000e400ff0a7b82 */ /* 0x000ee20000000a00 */
[----:B------:R-:W-:Y:S02]  /*2790*/  MOV R17, 0x400 ;  /* 0x0000040000117802 */ /* 0x000fe40000000f00 */
[----:B--2---:R-:W-:-:S04]  /*27a0*/  ISETP.NE.U32.AND P0, PT, RZ, UR6, PT ;  /* 0x00000006ff007c0c */ /* 0x004fc8000bf05070 */
[----:B------:R-:W-:Y:S02]  /*27b0*/  ISETP.NE.AND.EX P0, PT, RZ, UR7, PT, P0 ;  /* 0x00000007ff007c0c */ /* 0x000fe4000bf05300 */
[----:B0-----:R-:W-:-:S11]  /*27c0*/  LEA R17, R8, R17, 0x18 ;  /* 0x0000001108117211 */ /* 0x001fd600078ec0ff */
.L_x_54:
[----:B------:R-:W0:Y:S01]  /*27d0*/  LDCU UR6, c[0x0][0x398] ;  /* 0x00007300ff0677ac */ /* 0x000e220008000800 */
[----:B------:R-:W2:Y:S01]  /*27e0*/  S2UR UR7, SR_CgaCtaId ;  /* 0x00000000000779c3 */ /* 0x000ea20000008800 */
[----:B------:R-:W4:Y:S01]  /*27f0*/  LDCU.64 UR8, c[0x0][0x3c0] ;  /* 0x00007800ff0877ac */ /* 0x000f220008000a00 */
[----:B------:R-:W-:Y:S01]  /*2800*/  LEA R24, R16, R17, 0x2 ;  /* 0x0000001110187211 */ /* 0x000fe200078e10ff */
[----:B------:R-:W5:Y:S04]  /*2810*/  LDCU.64 UR12, c[0x0][0x3b8] ;  /* 0x00007700ff0c77ac */ /* 0x000f680008000a00 */
[----:B-1----:R-:W1:Y:S01]  /*2820*/  @P0 LDS R27, [R24] ;  /* 0x00000000181b0984 */ /* 0x002e620000000800 */
[----:B0-----:R-:W-:-:S05]  /*2830*/  MOV R8, UR6 ;  /* 0x0000000600087c02 */ /* 0x001fca0008000f00 */
[----:B------:R-:W-:-:S04]  /*2840*/  IMAD R15, R16, R8, R9 ;  /* 0x00000008100f7224 */ /* 0x000fc800078e0209 */
[----:B---3--:R-:W-:-:S05]  /*2850*/  IMAD.WIDE R14, R15, 0x4, R10 ;  /* 0x000000040f0e7825 */ /* 0x008fca00078e020a */
[----:B------:R0:W1:Y:S01]  /*2860*/  LDG.E.CONSTANT R26, desc[UR10][R14.64] ;  /* 0x0000000a0e1a7981 */ /* 0x000062000c1e9900 */
[----:B------:R-:W-:-:S05]  /*2870*/  IMAD.WIDE R28, R8, 0x4, R14 ;  /* 0x00000004081c7825 */ /* 0x000fca00078e020e */
[----:B------:R3:W5:Y:S01]  /*2880*/  LDG.E.CONSTANT R20, desc[UR10][R28.64] ;  /* 0x0000000a1c147981 */ /* 0x000762000c1e9900 */
[C---:B------:R-:W-:Y:S01]  /*2890*/  IMAD.WIDE R22, R8.reuse, 0x4, R28 ;  /* 0x0000000408167825 */ /* 0x040fe200078e021c */
[----:B0-----:R-:W0:Y:S04]  /*28a0*/  @P0 LDC.64 R14, c[0x0][0x3b8] ;  /* 0x0000ee00ff0e0b82 */ /* 0x001e280000000a00 */
[----:B------:R3:W5:Y:S01]  /*28b0*/  LDG.E.CONSTANT R18, desc[UR10][R22.64] ;  /* 0x0000000a16127981 */ /* 0x000762000c1e9900 */
[----:B------:R-:W-:-:S05]  /*28c0*/  IMAD.WIDE R12, R8, 0x4, R22 ;  /* 0x00000004080c7825 */ /* 0x000fca00078e0216 */
[----:B------:R0:W5:Y:S01]  /*28d0*/  LDG.E.CONSTANT R21, desc[UR10][R12.64] ;  /* 0x0000000a0c157981 */ /* 0x000162000c1e9900 */
[----:B------:R-:W-:Y:S01]  /*28e0*/  UMOV UR6, 0x400 ;  /* 0x0000040000067882 */ /* 0x000fe20000000000 */
[----:B----4-:R-:W-:Y:S01]  /*28f0*/  ISETP.NE.U32.AND P1, PT, RZ, UR8, PT ;  /* 0x00000008ff007c0c */ /* 0x010fe2000bf25070 */
[----:B------:R-:W-:-:S03]  /*2900*/  UIADD3 UR6, UPT, UPT, UR6, 0x40, URZ ;  /* 0x0000004006067890 */ /* 0x000fc6000fffe0ff */
[----:B------:R-:W-:Y:S01]  /*2910*/  ISETP.NE.AND.EX P1, PT, RZ, UR9, PT, P1 ;  /* 0x00000009ff007c0c */ /* 0x000fe2000bf25310 */
[----:B--2---:R-:W-:Y:S01]  /*2920*/  ULEA UR6, UR7, UR6, 0x18 ;  /* 0x0000000607067291 */ /* 0x004fe2000f8ec0ff */
[----:B---3--:R-:W-:-:S04]  /*2930*/  IADD3 R28, PT, PT, R16, UR5, RZ ;  /* 0x00000005101c7c10 */ /* 0x008fc8000fffe0ff */
[----:B------:R-:W-:Y:S02]  /*2940*/  @P0 IADD3 R23, PT, PT, R19, R28, RZ ;  /* 0x0000001c13170210 */ /* 0x000fe40007ffe0ff */
[----:B------:R-:W-:-:S03]  /*2950*/  LEA R25, R16, UR6, 0x2 ;  /* 0x0000000610197c11 */ /* 0x000fc6000f8e10ff */
[----:B0-----:R-:W-:Y:S02]  /*2960*/  @P0 IMAD.WIDE R22, R23, 0x4, R14 ;  /* 0x0000000417160825 */ /* 0x001fe400078e020e */
[----:B------:R-:W0:Y:S01]  /*2970*/  @P1 LDS R15, [R25] ;  /* 0x00000000190f1984 */ /* 0x000e220000000800 */
[----:B------:R-:W2:Y:S01]  /*2980*/  @P1 LDC.64 R12, c[0x0][0x3c0] ;  /* 0x0000f000ff0c1b82 */ /* 0x000ea20000000a00 */
[----:B------:R-:W-:Y:S01]  /*2990*/  @P1 IADD3 R14, PT, PT, R19, R28, RZ ;  /* 0x0000001c130e1210 */ /* 0x000fe20007ffe0ff */
[----:B------:R-:W-:Y:S01]  /*29a0*/  USHF.R.S32.HI UR6, URZ, 0x1f, UR5 ;  /* 0x0000001fff067899 */ /* 0x000fe20008011405 */
[C---:B-1----:R-:W-:Y:S02]  /*29b0*/  @P0 FADD R29, -R26.reuse, R27 ;  /* 0x0000001b1a1d0221 */ /* 0x042fe40000000100 */
[----:B------:R-:W1:Y:S01]  /*29c0*/  @P0 LDS R27, [R24+0x4] ;  /* 0x00000400181b0984 */ /* 0x000e620000000800 */
[----:B0-----:R-:W-:Y:S01]  /*29d0*/  @P1 FADD R26, -R26, R15 ;  /* 0x0000000f1a1a1221 */ /* 0x001fe20000000100 */
[----:B--2---:R-:W-:Y:S01]  /*29e0*/  @P1 IMAD.WIDE R14, R14, 0x4, R12 ;  /* 0x000000040e0e1825 */ /* 0x004fe200078e020c */
[----:B------:R-:W-:Y:S01]  /*29f0*/  SHF.R.S32.HI R12, RZ, 0x1f, R16 ;  /* 0x0000001fff0c7819 */ /* 0x000fe20000011410 */
[----:B------:R0:W-:Y:S01]  /*2a00*/  @P0 STG.E desc[UR10][R22.64], R29 ;  /* 0x0000001d16000986 */ /* 0x0001e2000c10190a */
[----:B------:R-:W-:-:S03]  /*2a10*/  SHF.R.S32.HI R13, RZ, 0x1f, R19 ;  /* 0x0000001fff0d7819 */ /* 0x000fc60000011413 */
[----:B------:R-:W-:Y:S04]  /*2a20*/  @P1 LDS R23, [R25+0x8] ;  /* 0x0000080019171984 */ /* 0x000fe80000000800 */
[----:B------:R-:W2:Y:S01]  /*2a30*/  @P0 LDS R29, [R24+0xc] ;  /* 0x00000c00181d0984 */ /* 0x000ea20000000800 */
[----:B0-----:R-:W-:-:S04]  /*2a40*/  IADD3 R22, P2, P3, R19, UR5, R16 ;  /* 0x0000000513167c10 */ /* 0x001fc8000fb5e010 */
[----:B------:R-:W-:Y:S02]  /*2a50*/  IADD3.X R13, PT, PT, R13, UR6, R12, P2, P3 ;  /* 0x000000060d0d7c10 */ /* 0x000fe400097e640c */
[C---:B------:R-:W-:Y:S02]  /*2a60*/  SHF.L.U32 R28, R22.reuse, 0x2, RZ ;  /* 0x00000002161c7819 */ /* 0x040fe400000006ff */
[----:B------:R-:W-:Y:S02]  /*2a70*/  SHF.L.U64.HI R22, R22, 0x2, R13 ;  /* 0x0000000216167819 */ /* 0x000fe4000001020d */
[----:B-----5:R-:W-:Y:S01]  /*2a80*/  IADD3 R12, P2, PT, R28, UR12, RZ ;  /* 0x0000000c1c0c7c10 */ /* 0x020fe2000ff5e0ff */
[----:B------:R0:W-:Y:S03]  /*2a90*/  @P1 STG.E desc[UR10][R14.64], R26 ;  /* 0x0000001a0e001986 */ /* 0x0001e6000c10190a */
[----:B------:R-:W-:Y:S01]  /*2aa0*/  IADD3.X R13, PT, PT, R22, UR13, RZ, P2, !PT ;  /* 0x0000000d160d7c10 */ /* 0x000fe200097fe4ff */
[----:B------:R-:W3:Y:S04]  /*2ab0*/  @P1 LDS R15, [R25+0x4] ;  /* 0x00000400190f1984 */ /* 0x000ee80000000800 */
[----:B------:R-:W-:Y:S01]  /*2ac0*/  @P1 LDS R26, [R25+0xc] ;  /* 0x00000c00191a1984 */ /* 0x000fe20000000800 */
[----:B-1----:R-:W-:-:S05]  /*2ad0*/  @P0 FADD R27, -R20, R27 ;  /* 0x0000001b141b0221 */ /* 0x002fca0000000100 */
[----:B------:R-:W-:Y:S04]  /*2ae0*/  @P0 STG.E desc[UR10][R12.64+0x4], R27 ;  /* 0x0000041b0c000986 */ /* 0x000fe8000c10190a */
[----:B------:R-:W1:Y:S01]  /*2af0*/  @P0 LDS R27, [R24+0x8] ;  /* 0x00000800181b0984 */ /* 0x000e620000000800 */
[----:B0-----:R-:W-:Y:S01]  /*2b00*/  IADD3 R14, P2, PT, R28, UR8, RZ ;  /* 0x000000081c0e7c10 */ /* 0x001fe2000ff5e0ff */
[----:B--2---:R-:W-:Y:S01]  /*2b10*/  @P0 FADD R29, -R21, R29 ;  /* 0x0000001d151d0221 */ /* 0x004fe20000000100 */
[----:B------:R-:W-:Y:S01]  /*2b20*/  IADD3 R16, PT, PT, R16, 0x4, RZ ;  /* 0x0000000410107810 */ /* 0x000fe20007ffe0ff */
[----:B---3--:R-:W-:Y:S01]  /*2b30*/  @P1 FADD R20, -R20, R15 ;  /* 0x0000000f14141221 */ /* 0x008fe20000000100 */
[----:B------:R-:W-:Y:S01]  /*2b40*/  IADD3.X R15, PT, PT, R22, UR9, RZ, P2, !PT ;  /* 0x00000009160f7c10 */ /* 0x000fe200097fe4ff */
[----:B------:R-:W-:-:S04]  /*2b50*/  @P1 FADD R22, -R18, R23 ;  /* 0x0000001712161221 */ /* 0x000fc80000000100 */
[----:B------:R0:W-:Y:S01]  /*2b60*/  @P1 STG.E desc[UR10][R14.64+0x4], R20 ;  /* 0x000004140e001986 */ /* 0x0001e2000c10190a */
[----:B-1----:R-:W-:Y:S01]  /*2b70*/  @P0 FADD R23, -R18, R27 ;  /* 0x0000001b12170221 */ /* 0x002fe20000000100 */
[----:B------:R-:W-:-:S04]  /*2b80*/  @P1 FADD R27, -R21, R26 ;  /* 0x0000001a151b1221 */ /* 0x000fc80000000100 */
[----:B------:R0:W-:Y:S04]  /*2b90*/  @P0 STG.E desc[UR10][R12.64+0x8], R23 ;  /* 0x000008170c000986 */ /* 0x0001e8000c10190a */
[----:B------:R0:W-:Y:S04]  /*2ba0*/  @P1 STG.E desc[UR10][R14.64+0x8], R22 ;  /* 0x000008160e001986 */ /* 0x0001e8000c10190a */
[----:B------:R0:W-:Y:S04]  /*2bb0*/  @P0 STG.E desc[UR10][R12.64+0xc], R29 ;  /* 0x00000c1d0c000986 */ /* 0x0001e8000c10190a */
[----:B------:R0:W-:Y:S01]  /*2bc0*/  @P1 STG.E desc[UR10][R14.64+0xc], R27 ;  /* 0x00000c1b0e001986 */ /* 0x0001e2000c10190a */
[----:B------:R-:W-:-:S13]  /*2bd0*/  ISETP.GE.AND P1, PT, R16, R4, PT ;  /* 0x000000041000720c */ /* 0x000fda0003f26270 */
[----:B0-----:R-:W-:Y:S05]  /*2be0*/  @!P1 BRA `(.L_x_54) ;  /* 0xfffffff800f89947 */ /* 0x001fea000383ffff */
.L_x_53:
[----:B------:R-:W-:Y:S05]  /*2bf0*/  BSYNC.RECONVERGENT B2 ;  /* 0x0000000000027941 */ /* 0x000fea0003800200 */
.L_x_52:
[----:B------:R-:W-:Y:S05]  /*2c00*/  BRA `(.L_x_48) ;  /* 0x0000002800047947 */ /* 0x000fea0003800000 */
.L_x_49:
[----:B------:R-:W-:Y:S05]  /*2c10*/  BRA.U !UP0, `(.L_x_55) ;  /* 0x0000000508c47547 */ /* 0x000fea000b800000 */
[CC--:B0123--:R-:W-:Y:S01]  /*2c20*/  IADD3 R12, PT, PT, R7.reuse, -R24.reuse, RZ ;  /* 0x80000018070c7210 */ /* 0x0cffe20007ffe0ff */
[----:B------:R-:W-:Y:S01]  /*2c30*/  BSSY.RECONVERGENT B2, `(.L_x_56) ;  /* 0x0000035000027945 */ /* 0x000fe20003800200 */
[-C--:B----4-:R-:W-:Y:S02]  /*2c40*/  IADD3 R10, PT, PT, -R7, R24.reuse, RZ ;  /* 0x00000018070a7210 */ /* 0x090fe40007ffe1ff */
[----:B------:R-:W-:Y:S02]  /*2c50*/  LOP3.LUT P0, R12, R12, 0x3, RZ, 0xc0, !PT ;  /* 0x000000030c0c7812 */ /* 0x000fe4000780c0ff */
[----:B------:R-:W-:Y:S02]  /*2c60*/  ISETP.GT.U32.AND P1, PT, R10, -0x4, PT ;  /* 0xfffffffc0a00780c */ /* 0x000fe40003f24070 */
[----:B------:R-:W-:-:S09]  /*2c70*/  MOV R13, R24 ;  /* 0x00000018000d7202 */ /* 0x000fd20000000f00 */
[----:B------:R-:W-:Y:S05]  /*2c80*/  @!P0 BRA `(.L_x_57) ;  /* 0x0000000000bc8947 */ /* 0x000fea0003800000 */
[----:B------:R-:W0:Y:S01]  /*2c90*/  LDC.64 R14, c[0x0][0x390] ;  /* 0x0000e400ff0e7b82 */ /* 0x000e220000000a00 */
[----:B------:R-:W-:-:S07]  /*2ca0*/  IMAD R25, R24, R8, R9 ;  /* 0x0000000818197224 */ /* 0x000fce00078e0209 */
[----:B------:R-:W1:Y:S01]  /*2cb0*/  S2UR UR7, SR_CgaCtaId ;  /* 0x00000000000779c3 */ /* 0x000e620000008800 */
[----:B------:R-:W-:-:S07]  /*2cc0*/  UMOV UR6, 0x400 ;  /* 0x0000040000067882 */ /* 0x000fce0000000000 */
[----:B------:R-:W2:Y:S01]  /*2cd0*/  LDC.64 R10, c[0x0][0x3b8] ;  /* 0x0000ee00ff0a7b82 */ /* 0x000ea20000000a00 */
[----:B0-----:R-:W-:-:S07]  /*2ce0*/  IMAD.WIDE R14, R25, 0x4, R14 ;  /* 0x00000004190e7825 */ /* 0x001fce00078e020e */
[----:B------:R-:W0:Y:S01]  /*2cf0*/  LDC.64 R16, c[0x0][0x3c0] ;  /* 0x0000f000ff107b82 */ /* 0x000e220000000a00 */
[----:B------:R-:W3:Y:S01]  /*2d00*/  LDG.E.CONSTANT R13, desc[UR10][R14.64] ;  /* 0x0000000a0e0d7981 */ /* 0x000ee2000c1e9900 */
[----:B------:R-:W-:Y:S01]  /*2d10*/  UIADD3 UR8, UPT, UPT, UR6, 0x40, URZ ;  /* 0x0000004006087890 */ /* 0x000fe2000fffe0ff */
[----:B------:R-:W-:Y:S01]  /*2d20*/  ISETP.NE.AND P0, PT, R12, 0x1, PT ;  /* 0x000000010c00780c */ /* 0x000fe20003f05270 */
[----:B-1----:R-:W-:Y:S02]  /*2d30*/  ULEA UR6, UR7, UR6, 0x18 ;  /* 0x0000000607067291 */ /* 0x002fe4000f8ec0ff */
[----:B------:R-:W-:-:S04]  /*2d40*/  ULEA UR8, UR7, UR8, 0x18 ;  /* 0x0000000807087291 */ /* 0x000fc8000f8ec0ff */
[C---:B------:R-:W-:Y:S02]  /*2d50*/  LEA R18, R24.reuse, UR6, 0x2 ;  /* 0x0000000618127c11 */ /* 0x040fe4000f8e10ff */
[----:B------:R-:W-:Y:S01]  /*2d60*/  LEA R19, R24, UR8, 0x2 ;  /* 0x0000000818137c11 */ /* 0x000fe2000f8e10ff */
[C---:B--2---:R-:W-:Y:S02]  /*2d70*/  IMAD.WIDE R10, R25.reuse, 0x4, R10 ;  /* 0x00000004190a7825 */ /* 0x044fe400078e020a */
[----:B------:R-:W3:Y:S04]  /*2d80*/  LDS R20, [R18] ;  /* 0x0000000012147984 */ /* 0x000ee80000000800 */
[----:B------:R-:W1:Y:S01]  /*2d90*/  LDS R22, [R19] ;  /* 0x0000000013167984 */ /* 0x000e620000000800 */
[----:B0-----:R-:W-:-:S04]  /*2da0*/  IMAD.WIDE R16, R25, 0x4, R16 ;  /* 0x0000000419107825 */ /* 0x001fc800078e0210 */
[C---:B---3--:R-:W-:Y:S01]  /*2db0*/  FADD R21, -R13.reuse, R20 ;  /* 0x000000140d157221 */ /* 0x048fe20000000100 */
[----:B-1----:R-:W-:Y:S01]  /*2dc0*/  FADD R23, -R13, R22 ;  /* 0x000000160d177221 */ /* 0x002fe20000000100 */
[----:B------:R-:W-:-:S03]  /*2dd0*/  IADD3 R13, PT, PT, R24, 0x1, RZ ;  /* 0x00000001180d7810 */ /* 0x000fc60007ffe0ff */
[----:B------:R0:W-:Y:S04]  /*2de0*/  STG.E desc[UR10][R10.64], R21 ;  /* 0x000000150a007986 */ /* 0x0001e8000c10190a */
[----:B------:R0:W-:Y:S01]  /*2df0*/  STG.E desc[UR10][R16.64], R23 ;  /* 0x0000001710007986 */ /* 0x0001e2000c10190a */
[----:B------:R-:W-:Y:S05]  /*2e00*/  @!P0 BRA `(.L_x_57) ;  /* 0x00000000005c8947 */ /* 0x000fea0003800000 */
[----:B------:R-:W-:Y:S01]  /*2e10*/  ISETP.NE.AND P0, PT, R12, 0x2, PT ;  /* 0x000000020c00780c */ /* 0x000fe20003f05270 */
[C---:B------:R-:W-:Y:S01]  /*2e20*/  IMAD.WIDE R14, R8.reuse, 0x4, R14 ;  /* 0x00000004080e7825 */ /* 0x040fe200078e020e */
[----:B0-----:R-:W0:Y:S04]  /*2e30*/  LDS R21, [R18+0x4] ;  /* 0x0000040012157984 */ /* 0x001e280000000800 */
[----:B------:R-:W1:Y:S07]  /*2e40*/  LDS R25, [R19+0x4] ;  /* 0x0000040013197984 */ /* 0x000e6e0000000800 */
[C---:B------:R-:W-:Y:S01]  /*2e50*/  @P0 IMAD.WIDE R12, R8.reuse, 0x4, R14 ;  /* 0x00000004080c0825 */ /* 0x040fe200078e020e */
[----:B------:R-:W2:Y:S04]  /*2e60*/  @P0 LDS R27, [R18+0x8] ;  /* 0x00000800121b0984 */ /* 0x000ea80000000800 */
[----:B------:R-:W0:Y:S04]  /*2e70*/  LDG.E.CONSTANT R14, desc[UR10][R14.64] ;  /* 0x0000000a0e0e7981 */ /* 0x000e28000c1e9900 */
[----:B------:R3:W2:Y:S01]  /*2e80*/  @P0 LDG.E.CONSTANT R12, desc[UR10][R12.64] ;  /* 0x0000000a0c0c0981 */ /* 0x0006a2000c1e9900 */
[----:B------:R-:W-:-:S03]  /*2e90*/  IMAD.WIDE R10, R8, 0x4, R10 ;  /* 0x00000004080a7825 */ /* 0x000fc600078e020a */
[----:B------:R-:W4:Y:S01]  /*2ea0*/  @P0 LDS R29, [R19+0x8] ;  /* 0x00000800131d0984 */ /* 0x000f220000000800 */
[----:B------:R-:W-:Y:S01]  /*2eb0*/  IMAD.WIDE R16, R8, 0x4, R16 ;  /* 0x0000000408107825 */ /* 0x000fe200078e0210 */
[C---:B---3--:R-:W-:Y:S02]  /*2ec0*/  IADD3 R13, PT, PT, R24.reuse, 0x2, RZ ;  /* 0x00000002180d7810 */ /* 0x048fe40007ffe0ff */
[----:B------:R-:W-:Y:S01]  /*2ed0*/  @P0 IADD3 R13, PT, PT, R24, 0x3, RZ ;  /* 0x00000003180d0810 */ /* 0x000fe20007ffe0ff */
[C---:B0-----:R-:W-:Y:S01]  /*2ee0*/  FADD R23, -R14.reuse, R21 ;  /* 0x000000150e177221 */ /* 0x041fe20000000100 */
[----:B-1----:R-:W-:Y:S01]  /*2ef0*/  FADD R25, -R14, R25 ;  /* 0x000000190e197221 */ /* 0x002fe20000000100 */
[----:B------:R-:W-:-:S04]  /*2f00*/  @P0 IMAD.WIDE R14, R8, 0x4, R10 ;  /* 0x00000004080e0825 */ /* 0x000fc800078e020a */
[C---:B--2---:R-:W-:Y:S01]  /*2f10*/  @P0 FADD R27, -R12.reuse, R27 ;  /* 0x0000001b0c1b0221 */ /* 0x044fe20000000100 */
[----:B----4-:R-:W-:Y:S01]  /*2f20*/  @P0 FADD R29, -R12, R29 ;  /* 0x0000001d0c1d0221 */ /* 0x010fe20000000100 */
[----:B------:R-:W-:Y:S01]  /*2f30*/  @P0 IMAD.WIDE R20, R8, 0x4, R16 ;  /* 0x0000000408140825 */ /* 0x000fe200078e0210 */
[----:B------:R1:W-:Y:S04]  /*2f40*/  STG.E desc[UR10][R10.64], R23 ;  /* 0x000000170a007986 */ /* 0x0003e8000c10190a */
[----:B------:R1:W-:Y:S04]  /*2f50*/  STG.E desc[UR10][R16.64], R25 ;  /* 0x0000001910007986 */ /* 0x0003e8000c10190a */
[----:B------:R1:W-:Y:S04]  /*2f60*/  @P0 STG.E desc[UR10][R14.64], R27 ;  /* 0x0000001b0e000986 */ /* 0x0003e8000c10190a */
[----:B------:R1:W-:Y:S02]  /*2f70*/  @P0 STG.E desc[UR10][R20.64], R29 ;  /* 0x0000001d14000986 */ /* 0x0003e4000c10190a */
.L_x_57:
[----:B------:R-:W-:Y:S05]  /*2f80*/  BSYNC.RECONVERGENT B2 ;  /* 0x0000000000027941 */ /* 0x000fea0003800200 */
.L_x_56:
[----:B------:R-:W-:Y:S04]  /*2f90*/  BSSY.RECONVERGENT B2, `(.L_x_58) ;  /* 0x0000038000027945 */ /* 0x000fe80003800200 */
[----:B------:R-:W-:Y:S05]  /*2fa0*/  @P1 BRA `(.L_x_59) ;  /* 0x0000000000d81947 */ /* 0x000fea0003800000 */
[----:B01----:R-:W0:Y:S01]  /*2fb0*/  S2R R10, SR_CgaCtaId ;  /* 0x00000000000a7919 */ /* 0x003e220000008800 */
[----:B------:R-:W-:-:S04]  /*2fc0*/  MOV R11, 0x400 ;  /* 0x00000400000b7802 */ /* 0x000fc80000000f00 */
[----:B------:R-:W-:Y:S02]  /*2fd0*/  IADD3 R15, PT, PT, R11, 0x40, RZ ;  /* 0x000000400b0f7810 */ /* 0x000fe40007ffe0ff */
[C---:B0-----:R-:W-:Y:S02]  /*2fe0*/  LEA R11, R10.reuse, R11, 0x18 ;  /* 0x0000000b0a0b7211 */ /* 0x041fe400078ec0ff */
[----:B------:R-:W-:-:S07]  /*2ff0*/  LEA R10, R10, R15, 0x18 ;  /* 0x0000000f0a0a7211 */ /* 0x000fce00078ec0ff */
.L_x_60:
[----:B------:R-:W0:Y:S01]  /*3000*/  LDC.64 R16, c[0x0][0x390] ;  /* 0x0000e400ff107b82 */ /* 0x000e220000000a00 */
[C---:B--2---:R-:W-:Y:S01]  /*3010*/  IMAD R25, R13.reuse, R8, R9 ;  /* 0x000000080d197224 */ /* 0x044fe200078e0209 */
[----:B------:R-:W-:-:S05]  /*3020*/  LEA R28, R13, R11, 0x2 ;  /* 0x0000000b0d1c7211 */ /* 0x000fca00078e10ff */
[----:B------:R-:W1:Y:S01]  /*3030*/  LDS R23, [R28] ;  /* 0x000000001c177984 */ /* 0x000e620000000800 */
[----:B------:R-:W-:Y:S01]  /*3040*/  LEA R22, R13, R10, 0x2 ;  /* 0x0000000a0d167211 */ /* 0x000fe200078e10ff */
[----:B------:R-:W2:Y:S04]  /*3050*/  LDC.64 R20, c[0x0][0x3c0] ;  /* 0x0000f000ff147b82 */ /* 0x000ea80000000a00 */
[----:B------:R-:W3:Y:S01]  /*3060*/  LDS R29, [R22] ;  /* 0x00000000161d7984 */ /* 0x000ee20000000800 */
[----:B0-----:R-:W-:-:S05]  /*3070*/  IMAD.WIDE R16, R25, 0x4, R16 ;  /* 0x0000000419107825 */ /* 0x001fca00078e0210 */
[----:B------:R0:W1:Y:S01]  /*3080*/  LDG.E.CONSTANT R19, desc[UR10][R16.64] ;  /* 0x0000000a10137981 */ /* 0x000062000c1e9900 */
[----:B------:R-:W-:-:S05]  /*3090*/  IMAD.WIDE R26, R8, 0x4, R16 ;  /* 0x00000004081a7825 */ /* 0x000fca00078e0210 */
[----:B------:R4:W5:Y:S01]  /*30a0*/  LDG.E.CONSTANT R18, desc[UR10][R26.64] ;  /* 0x0000000a1a127981 */ /* 0x000962000c1e9900 */
[----:B0-----:R-:W0:Y:S01]  /*30b0*/  LDC.64 R16, c[0x0][0x3b8] ;  /* 0x0000ee00ff107b82 */ /* 0x001e220000000a00 */
[----:B----4-:R-:W-:-:S05]  /*30c0*/  IMAD.WIDE R26, R8, 0x4, R26 ;  /* 0x00000004081a7825 */ /* 0x010fca00078e021a */
[----:B------:R4:W5:Y:S01]  /*30d0*/  LDG.E.CONSTANT R24, desc[UR10][R26.64] ;  /* 0x0000000a1a187981 */ /* 0x000962000c1e9900 */
[----:B------:R-:W-:-:S05]  /*30e0*/  IMAD.WIDE R14, R8, 0x4, R26 ;  /* 0x00000004080e7825 */ /* 0x000fca00078e021a */
[----:B------:R3:W5:Y:S01]  /*30f0*/  LDG.E.CONSTANT R12, desc[UR10][R14.64] ;  /* 0x0000000a0e0c7981 */ /* 0x000762000c1e9900 */
[----:B--2---:R-:W-:-:S03]  /*3100*/  IMAD.WIDE R20, R25, 0x4, R20 ;  /* 0x0000000419147825 */ /* 0x004fc600078e0214 */
[----:B----4-:R-:W-:Y:S01]  /*3110*/  LDS R27, [R22+0xc] ;  /* 0x00000c00161b7984 */ /* 0x010fe20000000800 */
[----:B0-----:R-:W-:-:S03]  /*3120*/  IMAD.WIDE R16, R25, 0x4, R16 ;  /* 0x0000000419107825 */ /* 0x001fc600078e0210 */
[----:B------:R-:W-:Y:S04]  /*3130*/  LDS R26, [R28+0xc] ;  /* 0x00000c001c1a7984 */ /* 0x000fe80000000800 */
[----:B---3--:R-:W5:Y:S04]  /*3140*/  LDS R15, [R28+0x4] ;  /* 0x000004001c0f7984 */ /* 0x008f680000000800 */
[----:B------:R-:W-:Y:S01]  /*3150*/  LDS R25, [R22+0x8] ;  /* 0x0000080016197984 */ /* 0x000fe20000000800 */
[----:B------:R-:W-:-:S04]  /*3160*/  IADD3 R13, PT, PT, R13, 0x4, RZ ;  /* 0x000000040d0d7810 */ /* 0x000fc80007ffe0ff */
[----:B------:R-:W-:Y:S01]  /*3170*/  ISETP.GE.AND P0, PT, R13, R4, PT ;  /* 0x000000040d00720c */ /* 0x000fe20003f06270 */
[----:B-1----:R-:W-:-:S05]  /*3180*/  FADD R23, -R19, R23 ;  /* 0x0000001713177221 */ /* 0x002fca0000000100 */
[----:B------:R0:W-:Y:S04]  /*3190*/  STG.E desc[UR10][R16.64], R23 ;  /* 0x0000001710007986 */ /* 0x0001e8000c10190a */
[----:B------:R-:W1:Y:S01]  /*31a0*/  LDS R23, [R22+0x4] ;  /* 0x0000040016177984 */ /* 0x000e620000000800 */
[----:B------:R-:W-:-:S03]  /*31b0*/  FADD R19, -R19, R29 ;  /* 0x0000001d13137221 */ /* 0x000fc60000000100 */
[----:B------:R-:W2:Y:S04]  /*31c0*/  LDS R29, [R28+0x8] ;  /* 0x000008001c1d7984 */ /* 0x000ea80000000800 */
[----:B------:R5:W-:Y:S01]  /*31d0*/  STG.E desc[UR10][R20.64], R19 ;  /* 0x0000001314007986 */ /* 0x000be2000c10190a */
[----:B0-----:R-:W-:-:S04]  /*31e0*/  IMAD.WIDE R16, R8, 0x4, R16 ;  /* 0x0000000408107825 */ /* 0x001fc800078e0210 */
[----:B-----5:R-:W-:Y:S01]  /*31f0*/  FADD R19, -R18, R15 ;  /* 0x0000000f12137221 */ /* 0x020fe20000000100 */
[----:B------:R-:W-:-:S04]  /*3200*/  IMAD.WIDE R14, R8, 0x4, R20 ;  /* 0x00000004080e7825 */ /* 0x000fc800078e0214 */
[----:B------:R0:W-:Y:S01]  /*3210*/  STG.E desc[UR10][R16.64], R19 ;  /* 0x0000001310007986 */ /* 0x0001e2000c10190a */
[C---:B------:R-:W-:Y:S01]  /*3220*/  FADD R28, -R12.reuse, R27 ;  /* 0x0000001b0c1c7221 */ /* 0x040fe20000000100 */
[----:B------:R-:W-:Y:S01]  /*3230*/  FADD R27, -R12, R26 ;  /* 0x0000001a0c1b7221 */ /* 0x000fe20000000100 */
[----:B-1----:R-:W-:Y:S01]  /*3240*/  FADD R23, -R18, R23 ;  /* 0x0000001712177221 */ /* 0x002fe20000000100 */
[----:B0-----:R-:W-:-:S04]  /*3250*/  IMAD.WIDE R18, R8, 0x4, R16 ;  /* 0x0000000408127825 */ /* 0x001fc800078e0210 */
[----:B------:R0:W-:Y:S01]  /*3260*/  STG.E desc[UR10][R14.64], R23 ;  /* 0x000000170e007986 */ /* 0x0001e2000c10190a */
[----:B--2---:R-:W-:Y:S01]  /*3270*/  FADD R29, -R24, R29 ;  /* 0x0000001d181d7221 */ /* 0x004fe20000000100 */
[----:B0-----:R-:W-:-:S04]  /*3280*/  IMAD.WIDE R22, R8, 0x4, R14 ;  /* 0x0000000408167825 */ /* 0x001fc800078e020e */
[----:B------:R-:W-:Y:S01]  /*3290*/  FADD R15, -R24, R25 ;  /* 0x00000019180f7221 */ /* 0x000fe20000000100 */
[C---:B------:R-:W-:Y:S01]  /*32a0*/  IMAD.WIDE R24, R8.reuse, 0x4, R18 ;  /* 0x0000000408187825 */ /* 0x040fe200078e0212 */
[----:B------:R2:W-:Y:S03]  /*32b0*/  STG.E desc[UR10][R18.64], R29 ;  /* 0x0000001d12007986 */ /* 0x0005e6000c10190a */
[----:B------:R-:W-:Y:S01]  /*32c0*/  IMAD.WIDE R20, R8, 0x4, R22 ;  /* 0x0000000408147825 */ /* 0x000fe200078e0216 */
[----:B------:R2:W-:Y:S04]  /*32d0*/  STG.E desc[UR10][R22.64], R15 ;  /* 0x0000000f16007986 */ /* 0x0005e8000c10190a */
[----:B------:R2:W-:Y:S04]  /*32e0*/  STG.E desc[UR10][R24.64], R27 ;  /* 0x0000001b18007986 */ /* 0x0005e8000c10190a */
[----:B------:R2:W-:Y:S01]  /*32f0*/  STG.E desc[UR10][R20.64], R28 ;  /* 0x0000001c14007986 */ /* 0x0005e2000c10190a */
[----:B------:R-:W-:Y:S05]  /*3300*/  @!P0 BRA `(.L_x_60) ;  /* 0xfffffffc003c8947 */ /* 0x000fea000383ffff */
.L_x_59:
[----:B------:R-:W-:Y:S05]  /*3310*/  BSYNC.RECONVERGENT B2 ;  /* 0x0000000000027941 */ /* 0x000fea0003800200 */
.L_x_58:
[----:B------:R-:W-:Y:S05]  /*3320*/  BRA `(.L_x_48) ;  /* 0x00000020003c7947 */ /* 0x000fea0003800000 */
.L_x_55:
[----:B------:R-:W5:Y:S02]  /*3330*/  LDCU.64 UR6, c[0x0][0x3b8] ;  /* 0x00007700ff0677ac */ /* 0x000f640008000a00 */
[----:B-----5:R-:W-:-:S04]  /*3340*/  UISETP.NE.U32.AND UP1, UPT, UR6, URZ, UPT ;  /* 0x000000ff0600728c */ /* 0x020fc8000bf25070 */
[----:B------:R-:W-:-:S09]  /*3350*/  UISETP.NE.AND.EX UP1, UPT, UR7, URZ, UPT, UP1 ;  /* 0x000000ff0700728c */ /* 0x000fd2000bf25310 */
[----:B------:R-:W-:Y:S05]  /*3360*/  BRA.U !UP1, `(.L_x_61) ;  /* 0x0000001109087547 */ /* 0x000fea000b800000 */
[CC--:B01234-:R-:W-:Y:S01]  /*3370*/  IADD3 R10, PT, PT, R7.reuse, -R24.reuse, RZ ;  /* 0x80000018070a7210 */ /* 0x0dffe20007ffe0ff */
[----:B------:R-:W-:Y:S01]  /*3380*/  BSSY.RECONVERGENT B2, `(.L_x_62) ;  /* 0x0000025000027945 */ /* 0x000fe20003800200 */
[-C--:B------:R-:W-:Y:S02]  /*3390*/  IADD3 R11, PT, PT, -R7, R24.reuse, RZ ;  /* 0x00000018070b7210 */ /* 0x080fe40007ffe1ff */
        /* <DEDUP_REMOVED lines=9> */
[----:B0-----:R-:W-:-:S05]  /*3430*/  IMAD.WIDE R12, R17, 0x4, R12 ;  /* 0x00000004110c7825 */ /* 0x001fca00078e020c */
[----:B------:R-:W3:Y:S01]  /*3440*/  LDG.E.CONSTANT R16, desc[UR10][R12.64] ;  /* 0x0000000a0c107981 */ /* 0x000ee2000c1e9900 */
[----:B------:R-:W-:Y:S01]  /*3450*/  ISETP.NE.AND P0, PT, R18, 0x1, PT ;  /* 0x000000011200780c */ /* 0x000fe20003f05270 */
[----:B-1----:R-:W-:-:S06]  /*3460*/  ULEA UR6, UR7, UR6, 0x18 ;  /* 0x0000000607067291 */ /* 0x002fcc000f8ec0ff */
[----:B------:R-:W-:Y:S01]  /*3470*/  LEA R10, R24, UR6, 0x2 ;  /* 0x00000006180a7c11 */ /* 0x000fe2000f8e10ff */
[----:B--2---:R-:W-:-:S04]  /*3480*/  IMAD.WIDE R14, R17, 0x4, R14 ;  /* 0x00000004110e7825 */ /* 0x004fc800078e020e */
[----:B------:R-:W3:Y:S02]  /*3490*/  LDS R11, [R10] ;  /* 0x000000000a0b7984 */ /* 0x000ee40000000800 */
[----:B---3--:R-:W-:Y:S01]  /*34a0*/  FADD R17, R11, -R16 ;  /* 0x800000100b117221 */ /* 0x008fe20000000000 */
[----:B------:R-:W-:-:S04]  /*34b0*/  IADD3 R11, PT, PT, R24, 0x1, RZ ;  /* 0x00000001180b7810 */ /* 0x000fc80007ffe0ff */
[----:B------:R0:W-:Y:S01]  /*34c0*/  STG.E desc[UR10][R14.64], R17 ;  /* 0x000000110e007986 */ /* 0x0001e2000c10190a */
[----:B------:R-:W-:Y:S05]  /*34d0*/  @!P0 BRA `(.L_x_63) ;  /* 0x00000000003c8947 */ /* 0x000fea0003800000 */
[----:B------:R-:W-:Y:S01]  /*34e0*/  ISETP.NE.AND P0, PT, R18, 0x2, PT ;  /* 0x000000021200780c */ /* 0x000fe20003f05270 */
[C---:B------:R-:W-:Y:S01]  /*34f0*/  IMAD.WIDE R18, R8.reuse, 0x4, R12 ;  /* 0x0000000408127825 */ /* 0x040fe200078e020c */
[----:B------:R-:W1:Y:S11]  /*3500*/  LDS R11, [R10+0x4] ;  /* 0x000004000a0b7984 */ /* 0x000e760000000800 */
[C---:B------:R-:W-:Y:S01]  /*3510*/  @P0 IMAD.WIDE R12, R8.reuse, 0x4, R18 ;  /* 0x00000004080c0825 */ /* 0x040fe200078e0212 */
[----:B------:R-:W2:Y:S04]  /*3520*/  @P0 LDS R20, [R10+0x8] ;  /* 0x000008000a140984 */ /* 0x000ea80000000800 */
[----:B------:R-:W1:Y:S04]  /*3530*/  LDG.E.CONSTANT R18, desc[UR10][R18.64] ;  /* 0x0000000a12127981 */ /* 0x000e68000c1e9900 */
[----:B------:R-:W2:Y:S01]  /*3540*/  @P0 LDG.E.CONSTANT R13, desc[UR10][R12.64] ;  /* 0x0000000a0c0d0981 */ /* 0x000ea2000c1e9900 */
[----:B0-----:R-:W-:-:S04]  /*3550*/  IMAD.WIDE R14, R8, 0x4, R14 ;  /* 0x00000004080e7825 */ /* 0x001fc800078e020e */
[----:B------:R-:W-:-:S04]  /*3560*/  @P0 IMAD.WIDE R16, R8, 0x4, R14 ;  /* 0x0000000408100825 */ /* 0x000fc800078e020e */
[----:B-1----:R-:W-:Y:S01]  /*3570*/  FADD R21, R11, -R18 ;  /* 0x800000120b157221 */ /* 0x002fe20000000000 */
[C---:B------:R-:W-:Y:S02]  /*3580*/  IADD3 R11, PT, PT, R24.reuse, 0x2, RZ ;  /* 0x00000002180b7810 */ /* 0x040fe40007ffe0ff */
[----:B------:R-:W-:Y:S01]  /*3590*/  @P0 IADD3 R11, PT, PT, R24, 0x3, RZ ;  /* 0x00000003180b0810 */ /* 0x000fe20007ffe0ff */
[----:B--2---:R-:W-:Y:S01]  /*35a0*/  @P0 FADD R23, R20, -R13 ;  /* 0x8000000d14170221 */ /* 0x004fe20000000000 */
[----:B------:R1:W-:Y:S04]  /*35b0*/  STG.E desc[UR10][R14.64], R21 ;  /* 0x000000150e007986 */ /* 0x0003e8000c10190a */
[----:B------:R1:W-:Y:S02]  /*35c0*/  @P0 STG.E desc[UR10][R16.64], R23 ;  /* 0x0000001710000986 */ /* 0x0003e4000c10190a */
.L_x_63:
[----:B------:R-:W-:Y:S05]  /*35d0*/  BSYNC.RECONVERGENT B2 ;  /* 0x0000000000027941 */ /* 0x000fea0003800200 */
.L_x_62:
[----:B------:R-:W-:Y:S05]  /*35e0*/  @P1 BRA `(.L_x_48) ;  /* 0x0000001c008c1947 */ /* 0x000fea0003800000 */
[----:B------:R-:W-:Y:S01]  /*35f0*/  IADD3 R10, PT, PT, R4, -R11, RZ ;  /* 0x8000000b040a7210 */ /* 0x000fe20007ffe0ff */
[----:B------:R-:W-:Y:S01]  /*3600*/  BSSY.RECONVERGENT B2, `(.L_x_64) ;  /* 0x0000076000027945 */ /* 0x000fe20003800200 */
[----:B------:R-:W-:Y:S02]  /*3610*/  PLOP3.LUT P0, PT, PT, PT, PT, 0x80, 0x8 ;  /* 0x000000000008781c */ /* 0x000fe40003f0f070 */
[----:B------:R-:W-:-:S13]  /*3620*/  ISETP.GT.AND P1, PT, R10, 0xc, PT ;  /* 0x0000000c0a00780c */ /* 0x000fda0003f24270 */
[----:B------:R-:W-:Y:S05]  /*3630*/  @!P1 BRA `(.L_x_65) ;  /* 0x0000000400c89947 */ /* 0x000fea0003800000 */
[----:B------:R-:W2:Y:S01]  /*3640*/  LDC.64 R12, c[0x0][0x3b8] ;  /* 0x0000ee00ff0c7b82 */ /* 0x000ea20000000a00 */
[----:B------:R-:W-:Y:S02]  /*3650*/  PLOP3.LUT P0, PT, PT, PT, PT, 0x8, 0x80 ;  /* 0x000000000080781c */ /* 0x000fe40003f0e170 */
[----:B------:R-:W-:-:S05]  /*3660*/  IADD3 R10, PT, PT, R4, -0xc, RZ ;  /* 0xfffffff4040a7810 */ /* 0x000fca0007ffe0ff */
[----:B01----:R-:W0:Y:S06]  /*3670*/  LDC.64 R14, c[0x0][0x390] ;  /* 0x0000e400ff0e7b82 */ /* 0x003e2c0000000a00 */
.L_x_66:
[----:B---3--:R-:W-:-:S04]  /*3680*/  IMAD R29, R11, R8, R9 ;  /* 0x000000080b1d7224 */ /* 0x008fc800078e0209 */
[----:B0-----:R-:W-:-:S05]  /*3690*/  IMAD.WIDE R22, R29, 0x4, R14 ;  /* 0x000000041d167825 */ /* 0x001fca00078e020e */
[----:B------:R-:W3:Y:S01]  /*36a0*/  LDG.E.CONSTANT R26, desc[UR10][R22.64] ;  /* 0x0000000a161a7981 */ /* 0x000ee2000c1e9900 */
[----:B------:R-:W-:-:S05]  /*36b0*/  IMAD.WIDE R20, R8, 0x4, R22 ;  /* 0x0000000408147825 */ /* 0x000fca00078e0216 */
[----:B------:R-:W4:Y:S01]  /*36c0*/  LDG.E.CONSTANT R27, desc[UR10][R20.64] ;  /* 0x0000000a141b7981 */ /* 0x000f22000c1e9900 */
[----:B------:R-:W0:Y:S01]  /*36d0*/  S2UR UR7, SR_CgaCtaId ;  /* 0x00000000000779c3 */ /* 0x000e220000008800 */
[----:B------:R-:W-:-:S05]  /*36e0*/  IMAD.WIDE R18, R8, 0x4, R20 ;  /* 0x0000000408127825 */ /* 0x000fca00078e0214 */
[----:B------:R-:W5:Y:S01]  /*36f0*/  LDG.E.CONSTANT R25, desc[UR10][R18.64] ;  /* 0x0000000a12197981 */ /* 0x000f62000c1e9900 */
[----:B------:R-:W-:Y:S01]  /*3700*/  UMOV UR6, 0x400 ;  /* 0x0000040000067882 */ /* 0x000fe20000000000 */
[----:B------:R-:W-:-:S05]  /*3710*/  IMAD.WIDE R16, R8, 0x4, R18 ;  /* 0x0000000408107825 */ /* 0x000fca00078e0212 */
[----:B------:R1:W5:Y:S01]  /*3720*/  LDG.E.CONSTANT R23, desc[UR10][R16.64] ;  /* 0x0000000a10177981 */ /* 0x000362000c1e9900 */
[----:B0-----:R-:W-:-:S06]  /*3730*/  ULEA UR6, UR7, UR6, 0x18 ;  /* 0x0000000607067291 */ /* 0x001fcc000f8ec0ff */
[----:B------:R-:W-:-:S05]  /*3740*/  LEA R24, R11, UR6, 0x2 ;  /* 0x000000060b187c11 */ /* 0x000fca000f8e10ff */
[----:B------:R-:W3:Y:S04]  /*3750*/  LDS R28, [R24] ;  /* 0x00000000181c7984 */ /* 0x000ee80000000800 */
[----:B-1----:R-:W4:Y:S01]  /*3760*/  LDS R16, [R24+0x4] ;  /* 0x0000040018107984 */ /* 0x002f220000000800 */
[----:B------:R-:W-:Y:S01]  /*3770*/  IADD3 R22, PT, PT, R11, 0x4, RZ ;  /* 0x000000040b167810 */ /* 0x000fe20007ffe0ff */
[----:B--2---:R-:W-:-:S04]  /*3780*/  IMAD.WIDE R20, R29, 0x4, R12 ;  /* 0x000000041d147825 */ /* 0x004fc800078e020c */
[----:B------:R-:W-:Y:S02]  /*3790*/  IMAD R19, R22, R8, R9 ;  /* 0x0000000816137224 */ /* 0x000fe400078e0209 */
[----:B------:R-:W5:Y:S01]  /*37a0*/  LDS R22, [R24+0x8] ;  /* 0x0000080018167984 */ /* 0x000f620000000800 */
[----:B---3--:R-:W-:Y:S01]  /*37b0*/  FADD R26, R28, -R26 ;  /* 0x8000001a1c1a7221 */ /* 0x008fe20000000000 */
[----:B------:R-:W-:-:S05]  /*37c0*/  IMAD.WIDE R28, R19, 0x4, R14 ;  /* 0x00000004131c7825 */ /* 0x000fca00078e020e */
[----:B------:R-:W2:Y:S01]  /*37d0*/  LDG.E.CONSTANT R18, desc[UR10][R28.64] ;  /* 0x0000000a1c127981 */ /* 0x000ea2000c1e9900 */
[----:B----4-:R-:W-:Y:S01]  /*37e0*/  FADD R27, R16, -R27 ;  /* 0x8000001b101b7221 */ /* 0x010fe20000000000 */
[C---:B------:R-:W-:Y:S02]  /*37f0*/  IMAD.WIDE R16, R8.reuse, 0x4, R28 ;  /* 0x0000000408107825 */ /* 0x040fe400078e021c */
[----:B------:R0:W-:Y:S02]  /*3800*/  STG.E desc[UR10][R20.64], R26 ;  /* 0x0000001a14007986 */ /* 0x0001e4000c10190a */
[----:B0-----:R-:W-:-:S05]  /*3810*/  IMAD.WIDE R20, R8, 0x4, R20 ;  /* 0x0000000408147825 */ /* 0x001fca00078e0214 */
[----:B------:R0:W-:Y:S04]  /*3820*/  STG.E desc[UR10][R20.64], R27 ;  /* 0x0000001b14007986 */ /* 0x0001e8000c10190a */
[----:B0-----:R0:W3:Y:S02]  /*3830*/  LDG.E.CONSTANT R27, desc[UR10][R16.64] ;  /* 0x0000000a101b7981 */ /* 0x0010e4000c1e9900 */
[----:B0-----:R-:W-:-:S05]  /*3840*/  IMAD.WIDE R16, R8, 0x4, R16 ;  /* 0x0000000408107825 */ /* 0x001fca00078e0210 */
[----:B------:R-:W4:Y:S01]  /*3850*/  LDG.E.CONSTANT R26, desc[UR10][R16.64] ;  /* 0x0000000a101a7981 */ /* 0x000f22000c1e9900 */
[----:B-----5:R-:W-:-:S03]  /*3860*/  FADD R25, R22, -R25 ;  /* 0x8000001916197221 */ /* 0x020fc60000000000 */
[----:B------:R-:W0:Y:S01]  /*3870*/  LDS R22, [R24+0xc] ;  /* 0x00000c0018167984 */ /* 0x000e220000000800 */
[----:B------:R-:W-:-:S05]  /*3880*/  IMAD.WIDE R28, R8, 0x4, R20 ;  /* 0x00000004081c7825 */ /* 0x000fca00078e0214 */
[----:B------:R1:W-:Y:S04]  /*3890*/  STG.E desc[UR10][R28.64], R25 ;  /* 0x000000191c007986 */ /* 0x0003e8000c10190a */
[----:B------:R-:W2:Y:S01]  /*38a0*/  LDS R25, [R24+0x10] ;  /* 0x0000100018197984 */ /* 0x000ea20000000800 */
[----:B------:R-:W-:-:S04]  /*38b0*/  IMAD.WIDE R20, R8, 0x4, R16 ;  /* 0x0000000408147825 */ /* 0x000fc800078e0210 */
[----:B-1----:R-:W-:-:S04]  /*38c0*/  IMAD.WIDE R28, R8, 0x4, R28 ;  /* 0x00000004081c7825 */ /* 0x002fc800078e021c */
[----:B0-----:R-:W-:Y:S02]  /*38d0*/  FADD R23, R22, -R23 ;  /* 0x8000001716177221 */ /* 0x001fe40000000000 */
[----:B------:R0:W5:Y:S04]  /*38e0*/  LDG.E.CONSTANT R22, desc[UR10][R20.64] ;  /* 0x0000000a14167981 */ /* 0x000168000c1e9900 */
[----:B0-----:R-:W3:Y:S04]  /*38f0*/  LDS R20, [R24+0x14] ;  /* 0x0000140018147984 */ /* 0x001ee80000000800 */
[----:B------:R-:W-:Y:S01]  /*3900*/  STG.E desc[UR10][R28.64], R23 ;  /* 0x000000171c007986 */ /* 0x000fe2000c10190a */
[----:B------:R-:W-:-:S03]  /*3910*/  IADD3 R21, PT, PT, R11, 0x8, RZ ;  /* 0x000000080b157810 */ /* 0x000fc60007ffe0ff */
[----:B------:R-:W4:Y:S01]  /*3920*/  LDS R23, [R24+0x18] ;  /* 0x0000180018177984 */ /* 0x000f220000000800 */
[----:B------:R-:W-:-:S04]  /*3930*/  IMAD.WIDE R16, R19, 0x4, R12 ;  /* 0x0000000413107825 */ /* 0x000fc800078e020c */
[----:B--2---:R-:W-:Y:S01]  /*3940*/  FADD R18, R25, -R18 ;  /* 0x8000001219127221 */ /* 0x004fe20000000000 */
[----:B------:R-:W-:-:S04]  /*3950*/  IMAD R25, R21, R8, R9 ;  /* 0x0000000815197224 */ /* 0x000fc800078e0209 */
[----:B------:R0:W-:Y:S02]  /*3960*/  STG.E desc[UR10][R16.64], R18 ;  /* 0x0000001210007986 */ /* 0x0001e4000c10190a */
[----:B0-----:R-:W-:-:S05]  /*3970*/  IMAD.WIDE R18, R25, 0x4, R14 ;  /* 0x0000000419127825 */ /* 0x001fca00078e020e */
[----:B------:R-:W2:Y:S01]  /*3980*/  LDG.E.CONSTANT R28, desc[UR10][R18.64] ;  /* 0x0000000a121c7981 */ /* 0x000ea2000c1e9900 */
[----:B---3--:R-:W-:Y:S01]  /*3990*/  FADD R27, R20, -R27 ;  /* 0x8000001b141b7221 */ /* 0x008fe20000000000 */
[----:B------:R-:W-:-:S05]  /*39a0*/  IMAD.WIDE R20, R8, 0x4, R18 ;  /* 0x0000000408147825 */ /* 0x000fca00078e0212 */
[----:B------:R0:W3:Y:S02]  /*39b0*/  LDG.E.CONSTANT R29, desc[UR10][R20.64] ;  /* 0x0000000a141d7981 */ /* 0x0000e4000c1e9900 */
[----:B0-----:R-:W-:-:S04]  /*39c0*/  IMAD.WIDE R20, R8, 0x4, R20 ;  /* 0x0000000408147825 */ /* 0x001fc800078e0214 */
[----:B----4-:R-:W-:Y:S02]  /*39d0*/  FADD R26, R23, -R26 ;  /* 0x8000001a171a7221 */ /* 0x010fe40000000000 */
[----:B------:R0:W4:Y:S01]  /*39e0*/  LDG.E.CONSTANT R23, desc[UR10][R20.64] ;  /* 0x0000000a14177981 */ /* 0x000122000c1e9900 */
[----:B------:R-:W-:-:S05]  /*39f0*/  IMAD.WIDE R16, R8, 0x4, R16 ;  /* 0x0000000408107825 */ /* 0x000fca00078e0210 */
[----:B------:R-:W-:Y:S01]  /*3a00*/  STG.E desc[UR10][R16.64], R27 ;  /* 0x0000001b10007986 */ /* 0x000fe2000c10190a */
[----:B------:R-:W-:-:S03]  /*3a10*/  IMAD.WIDE R18, R8, 0x4, R16 ;  /* 0x0000000408127825 */ /* 0x000fc600078e0210 */
[----:B------:R-:W5:Y:S04]  /*3a20*/  LDS R17, [R24+0x1c] ;  /* 0x00001c0018117984 */ /* 0x000f680000000800 */
[----:B------:R-:W-:Y:S04]  /*3a30*/  STG.E desc[UR10][R18.64], R26 ;  /* 0x0000001a12007986 */ /* 0x000fe8000c10190a */
[----:B------:R-:W-:Y:S04]  /*3a40*/  LDS R27, [R24+0x24] ;  /* 0x00002400181b7984 */ /* 0x000fe80000000800 */
[----:B------:R-:W-:Y:S01]  /*3a50*/  LDS R26, [R24+0x28] ;  /* 0x00002800181a7984 */ /* 0x000fe20000000800 */
[----:B-----5:R-:W-:Y:S01]  /*3a60*/  FADD R22, R17, -R22 ;  /* 0x8000001611167221 */ /* 0x020fe20000000000 */
[----:B------:R-:W-:-:S02]  /*3a70*/  IMAD.WIDE R16, R8, 0x4, R18 ;  /* 0x0000000408107825 */ /* 0x000fc400078e0212 */
[----:B------:R-:W2:Y:S04]  /*3a80*/  LDS R19, [R24+0x20] ;  /* 0x0000200018137984 */ /* 0x000ea80000000800 */
[----:B------:R1:W-:Y:S02]  /*3a90*/  STG.E desc[UR10][R16.64], R22 ;  /* 0x0000001610007986 */ /* 0x0003e4000c10190a */
[----:B-1----:R-:W-:-:S05]  /*3aa0*/  IMAD.WIDE R16, R8, 0x4, R20 ;  /* 0x0000000408107825 */ /* 0x002fca00078e0214 */
[----:B------:R1:W5:Y:S01]  /*3ab0*/  LDG.E.CONSTANT R22, desc[UR10][R16.64] ;  /* 0x0000000a10167981 */ /* 0x000362000c1e9900 */
[----:B0-----:R-:W-:Y:S01]  /*3ac0*/  IADD3 R20, PT, PT, R11, 0xc, RZ ;  /* 0x0000000c0b147810 */ /* 0x001fe20007ffe0ff */
[----:B--2---:R-:W-:Y:S01]  /*3ad0*/  FADD R21, R19, -R28 ;  /* 0x8000001c13157221 */ /* 0x004fe20000000000 */
[----:B------:R-:W-:-:S04]  /*3ae0*/  IMAD.WIDE R18, R25, 0x4, R12 ;  /* 0x0000000419127825 */ /* 0x000fc800078e020c */
[----:B------:R-:W-:Y:S01]  /*3af0*/  IMAD R25, R20, R8, R9 ;  /* 0x0000000814197224 */ /* 0x000fe200078e0209 */
[----:B------:R0:W-:Y:S03]  /*3b00*/  STG.E desc[UR10][R18.64], R21 ;  /* 0x0000001512007986 */ /* 0x0001e6000c10190a */
[----:B-1----:R-:W-:-:S04]  /*3b10*/  IMAD.WIDE R16, R25, 0x4, R14 ;  /* 0x0000000419107825 */ /* 0x002fc800078e020e */
[----:B0-----:R-:W-:-:S04]  /*3b20*/  IMAD.WIDE R20, R8, 0x4, R18 ;  /* 0x0000000408147825 */ /* 0x001fc800078e0212 */
[----:B---3--:R-:W-:Y:S01]  /*3b30*/  FADD R27, R27, -R29 ;  /* 0x8000001d1b1b7221 */ /* 0x008fe20000000000 */
[----:B------:R4:W2:Y:S01]  /*3b40*/  LDG.E.CONSTANT R18, desc[UR10][R16.64] ;  /* 0x0000000a10127981 */ /* 0x0008a2000c1e9900 */
[----:B------:R-:W-:-:S03]  /*3b50*/  IMAD.WIDE R28, R8, 0x4, R16 ;  /* 0x00000004081c7825 */ /* 0x000fc600078e0210 */
[----:B------:R0:W-:Y:S04]  /*3b60*/  STG.E desc[UR10][R20.64], R27 ;  /* 0x0000001b14007986 */ /* 0x0001e8000c10190a */
[----:B------:R1:W3:Y:S01]  /*3b70*/  LDG.E.CONSTANT R16, desc[UR10][R28.64] ;  /* 0x0000000a1c107981 */ /* 0x0002e2000c1e9900 */
[----:B----4-:R-:W-:Y:S01]  /*3b80*/  FADD R17, R26, -R23 ;  /* 0x800000171a117221 */ /* 0x010fe20000000000 */
[----:B-1----:R-:W-:-:S05]  /*3b90*/  IMAD.WIDE R28, R8, 0x4, R28 ;  /* 0x00000004081c7825 */ /* 0x002fca00078e021c */
[----:B------:R1:W4:Y:S01]  /*3ba0*/  LDG.E.CONSTANT R23, desc[UR10][R28.64] ;  /* 0x0000000a1c177981 */ /* 0x000322000c1e9900 */
[----:B0-----:R-:W-:-:S05]  /*3bb0*/  IMAD.WIDE R26, R8, 0x4, R28 ;  /* 0x00000004081a7825 */ /* 0x001fca00078e021c */
[----:B------:R0:W4:Y:S01]  /*3bc0*/  LDG.E.CONSTANT R19, desc[UR10][R26.64] ;  /* 0x0000000a1a137981 */ /* 0x000122000c1e9900 */
[----:B------:R-:W-:-:S03]  /*3bd0*/  IMAD.WIDE R20, R8, 0x4, R20 ;  /* 0x0000000408147825 */ /* 0x000fc600078e0214 */
[----:B-1----:R-:W-:Y:S04]  /*3be0*/  LDS R29, [R24+0x30] ;  /* 0x00003000181d7984 */ /* 0x002fe80000000800 */
[----:B------:R-:W-:Y:S04]  /*3bf0*/  STG.E desc[UR10][R20.64], R17 ;  /* 0x0000001114007986 */ /* 0x000fe8000c10190a */
[----:B------:R-:W5:Y:S01]  /*3c00*/  LDS R17, [R24+0x2c] ;  /* 0x00002c0018117984 */ /* 0x000f620000000800 */
[----:B0-----:R-:W-:-:S04]  /*3c10*/  IMAD.WIDE R26, R8, 0x4, R20 ;  /* 0x00000004081a7825 */ /* 0x001fc800078e0214 */
[----:B-----5:R-:W-:Y:S02]  /*3c20*/  FADD R22, R17, -R22 ;  /* 0x8000001611167221 */ /* 0x020fe40000000000 */
[----:B------:R-:W-:Y:S04]  /*3c30*/  LDS R17, [R24+0x38] ;  /* 0x0000380018117984 */ /* 0x000fe80000000800 */
[----:B------:R-:W-:Y:S04]  /*3c40*/  STG.E desc[UR10][R26.64], R22 ;  /* 0x000000161a007986 */ /* 0x000fe8000c10190a */
[----:B------:R-:W3:Y:S04]  /*3c50*/  LDS R22, [R24+0x34] ;  /* 0x0000340018167984 */ /* 0x000ee80000000800 */
[----:B------:R-:W0:Y:S01]  /*3c60*/  LDS R26, [R24+0x3c] ;  /* 0x00003c00181a7984 */ /* 0x000e220000000800 */
[----:B------:R-:W-:-:S04]  /*3c70*/  IADD3 R11, PT, PT, R11, 0x10, RZ ;  /* 0x000000100b0b7810 */ /* 0x000fc80007ffe0ff */
[----:B------:R-:W-:Y:S01]  /*3c80*/  ISETP.GE.AND P1, PT, R11, R10, PT ;  /* 0x0000000a0b00720c */ /* 0x000fe20003f26270 */
[----:B--2---:R-:W-:Y:S01]  /*3c90*/  FADD R18, R29, -R18 ;  /* 0x800000121d127221 */ /* 0x004fe20000000000 */
[----:B------:R-:W-:-:S05]  /*3ca0*/  IMAD.WIDE R28, R25, 0x4, R12 ;  /* 0x00000004191c7825 */ /* 0x000fca00078e020c */
[----:B------:R1:W-:Y:S02]  /*3cb0*/  STG.E desc[UR10][R28.64], R18 ;  /* 0x000000121c007986 */ /* 0x0003e4000c10190a */
[----:B-1----:R-:W-:-:S04]  /*3cc0*/  IMAD.WIDE R28, R8, 0x4, R28 ;  /* 0x00000004081c7825 */ /* 0x002fc800078e021c */
[----:B---3--:R-:W-:Y:S01]  /*3cd0*/  FADD R25, R22, -R16 ;  /* 0x8000001016197221 */ /* 0x008fe20000000000 */
[----:B------:R-:W-:-:S04]  /*3ce0*/  IMAD.WIDE R20, R8, 0x4, R28 ;  /* 0x0000000408147825 */ /* 0x000fc800078e021c */
[----:B----4-:R-:W-:Y:S01]  /*3cf0*/  FADD R23, R17, -R23 ;  /* 0x8000001711177221 */ /* 0x010fe20000000000 */
[----:B------:R3:W-:Y:S01]  /*3d00*/  STG.E desc[UR10][R28.64], R25 ;  /* 0x000000191c007986 */ /* 0x0007e2000c10190a */
[----:B------:R-:W-:-:S04]  /*3d10*/  IMAD.WIDE R16, R8, 0x4, R20 ;  /* 0x0000000408107825 */ /* 0x000fc800078e0214 */
[----:B0-----:R-:W-:Y:S01]  /*3d20*/  FADD R19, R26, -R19 ;  /* 0x800000131a137221 */ /* 0x001fe20000000000 */
[----:B------:R3:W-:Y:S04]  /*3d30*/  STG.E desc[UR10][R20.64], R23 ;  /* 0x0000001714007986 */ /* 0x0007e8000c10190a */
[----:B------:R3:W-:Y:S01]  /*3d40*/  STG.E desc[UR10][R16.64], R19 ;  /* 0x0000001310007986 */ /* 0x0007e2000c10190a */
[----:B------:R-:W-:Y:S05]  /*3d50*/  @!P1 BRA `(.L_x_66) ;  /* 0xfffffff800489947 */ /* 0x000fea000383ffff */
.L_x_65:
[----:B------:R-:W-:Y:S05]  /*3d60*/  BSYNC.RECONVERGENT B2 ;  /* 0x0000000000027941 */ /* 0x000fea0003800200 */
.L_x_64:
[----:B------:R-:W-:Y:S01]  /*3d70*/  IADD3 R10, PT, PT, R4, -R11, RZ ;  /* 0x8000000b040a7210 */ /* 0x000fe20007ffe0ff */
[----:B------:R-:W-:Y:S03]  /*3d80*/  BSSY.RECONVERGENT B2, `(.L_x_67) ;  /* 0x000003e000027945 */ /* 0x000fe60003800200 */
[----:B------:R-:W-:-:S13]  /*3d90*/  ISETP.GT.AND P1, PT, R10, 0x4, PT ;  /* 0x000000040a00780c */ /* 0x000fda0003f24270 */
[----:B------:R-:W-:Y:S05]  /*3da0*/  @!P1 BRA `(.L_x_68) ;  /* 0x0000000000ec9947 */ /* 0x000fea0003800000 */
[----:B-1-3--:R-:W1:Y:S01]  /*3db0*/  LDC.64 R20, c[0x0][0x390] ;  /* 0x0000e400ff147b82 */ /* 0x00ae620000000a00 */
[----:B0-----:R-:W-:-:S04]  /*3dc0*/  IMAD R15, R11, R8, R9 ;  /* 0x000000080b0f7224 */ /* 0x001fc800078e0209 */
[----:B-1----:R-:W-:-:S05]  /*3dd0*/  IMAD.WIDE R16, R15, 0x4, R20 ;  /* 0x000000040f107825 */ /* 0x002fca00078e0214 */
[----:B------:R-:W2:Y:S01]  /*3de0*/  LDG.E.CONSTANT R19, desc[UR10][R16.64] ;  /* 0x0000000a10137981 */ /* 0x000ea2000c1e9900 */
[----:B------:R-:W-:-:S05]  /*3df0*/  IMAD.WIDE R12, R8, 0x4, R16 ;  /* 0x00000004080c7825 */ /* 0x000fca00078e0210 */
[----:B------:R-:W3:Y:S01]  /*3e00*/  LDG.E.CONSTANT R18, desc[UR10][R12.64] ;  /* 0x0000000a0c127981 */ /* 0x000ee2000c1e9900 */
[----:B------:R-:W-:-:S05]  /*3e10*/  IMAD.WIDE R26, R8, 0x4, R12 ;  /* 0x00000004081a7825 */ /* 0x000fca00078e020c */
[----:B------:R0:W4:Y:S01]  /*3e20*/  LDG.E.CONSTANT R28, desc[UR10][R26.64] ;  /* 0x0000000a1a1c7981 */ /* 0x000122000c1e9900 */
[----:B------:R-:W-:-:S05]  /*3e30*/  IADD3 R23, PT, PT, R11, 0x4, RZ ;  /* 0x000000040b177810 */ /* 0x000fca0007ffe0ff */
[----:B------:R-:W-:-:S04]  /*3e40*/  IMAD R23, R23, R8, R9 ;  /* 0x0000000817177224 */ /* 0x000fc800078e0209 */
[----:B------:R-:W-:-:S04]  /*3e50*/  IMAD.WIDE R20, R23, 0x4, R20 ;  /* 0x0000000417147825 */ /* 0x000fc800078e0214 */
[----:B0-----:R-:W-:-:S04]  /*3e60*/  IMAD.WIDE R26, R8, 0x4, R26 ;  /* 0x00000004081a7825 */ /* 0x001fc800078e021a */
[C---:B------:R-:W-:Y:S01]  /*3e70*/  IMAD.WIDE R12, R8.reuse, 0x4, R20 ;  /* 0x00000004080c7825 */ /* 0x040fe200078e0214 */
[----:B------:R-:W5:Y:S04]  /*3e80*/  LDG.E.CONSTANT R14, desc[UR10][R26.64] ;  /* 0x0000000a1a0e7981 */ /* 0x000f68000c1e9900 */
[----:B------:R-:W5:Y:S01]  /*3e90*/  LDG.E.CONSTANT R21, desc[UR10][R20.64] ;  /* 0x0000000a14157981 */ /* 0x000f62000c1e9900 */
[----:B------:R-:W-:-:S03]  /*3ea0*/  IMAD.WIDE R24, R8, 0x4, R12 ;  /* 0x0000000408187825 */ /* 0x000fc600078e020c */
[----:B------:R0:W5:Y:S01]  /*3eb0*/  LDG.E.CONSTANT R10, desc[UR10][R12.64] ;  /* 0x0000000a0c0a7981 */ /* 0x000162000c1e9900 */
[----:B------:R-:W-:-:S03]  /*3ec0*/  IMAD.WIDE R16, R8, 0x4, R24 ;  /* 0x0000000408107825 */ /* 0x000fc600078e0218 */
[----:B------:R-:W5:Y:S04]  /*3ed0*/  LDG.E.CONSTANT R24, desc[UR10][R24.64] ;  /* 0x0000000a18187981 */ /* 0x000f68000c1e9900 */
[----:B------:R1:W5:Y:S01]  /*3ee0*/  LDG.E.CONSTANT R20, desc[UR10][R16.64] ;  /* 0x0000000a10147981 */ /* 0x000362000c1e9900 */
[----:B------:R-:W1:Y:S01]  /*3ef0*/  S2UR UR7, SR_CgaCtaId ;  /* 0x00000000000779c3 */ /* 0x000e620000008800 */
[----:B------:R-:W-:-:S07]  /*3f00*/  UMOV UR6, 0x400 ;  /* 0x0000040000067882 */ /* 0x000fce0000000000 */
[----:B0-----:R-:W0:Y:S01]  /*3f10*/  LDC.64 R12, c[0x0][0x3b8] ;  /* 0x0000ee00ff0c7b82 */ /* 0x001e220000000a00 */
[----:B-1----:R-:W-:-:S06]  /*3f20*/  ULEA UR6, UR7, UR6, 0x18 ;  /* 0x0000000607067291 */ /* 0x002fcc000f8ec0ff */
[----:B------:R-:W-:-:S05]  /*3f30*/  LEA R29, R11, UR6, 0x2 ;  /* 0x000000060b1d7c11 */ /* 0x000fca000f8e10ff */
[----:B------:R-:W2:Y:S04]  /*3f40*/  LDS R22, [R29] ;  /* 0x000000001d167984 */ /* 0x000ea80000000800 */
[----:B------:R-:W3:Y:S04]  /*3f50*/  LDS R26, [R29+0x4] ;  /* 0x000004001d1a7984 */ /* 0x000ee80000000800 */
[----:B------:R-:W4:Y:S01]  /*3f60*/  LDS R27, [R29+0x8] ;  /* 0x000008001d1b7984 */ /* 0x000f220000000800 */
[----:B0-----:R-:W-:-:S03]  /*3f70*/  IMAD.WIDE R16, R15, 0x4, R12 ;  /* 0x000000040f107825 */ /* 0x001fc600078e020c */
[----:B------:R-:W5:Y:S01]  /*3f80*/  LDS R15, [R29+0xc] ;  /* 0x00000c001d0f7984 */ /* 0x000f620000000800 */
[----:B------:R-:W-:Y:S01]  /*3f90*/  IMAD.WIDE R12, R23, 0x4, R12 ;  /* 0x00000004170c7825 */ /* 0x000fe200078e020c */
[----:B------:R-:W-:Y:S02]  /*3fa0*/  PLOP3.LUT P0, PT, PT, PT, PT, 0x8, 0x80 ;  /* 0x000000000080781c */ /* 0x000fe40003f0e170 */
[----:B------:R-:W-:Y:S01]  /*3fb0*/  IADD3 R11, PT, PT, R11, 0x8, RZ ;  /* 0x000000080b0b7810 */ /* 0x000fe20007ffe0ff */
[----:B--2---:R-:W-:-:S05]  /*3fc0*/  FADD R19, R22, -R19 ;  /* 0x8000001316137221 */ /* 0x004fca0000000000 */
[----:B------:R0:W-:Y:S01]  /*3fd0*/  STG.E desc[UR10][R16.64], R19 ;  /* 0x0000001310007986 */ /* 0x0001e2000c10190a */
[----:B---3--:R-:W-:-:S03]  /*3fe0*/  FADD R25, R26, -R18 ;  /* 0x800000121a197221 */ /* 0x008fc60000000000 */
[----:B------:R-:W1:Y:S01]  /*3ff0*/  LDS R26, [R29+0x10] ;  /* 0x000010001d1a7984 */ /* 0x000e620000000800 */
[----:B----4-:R-:W-:-:S03]  /*4000*/  FADD R28, R27, -R28 ;  /* 0x8000001c1b1c7221 */ /* 0x010fc60000000000 */
[----:B------:R-:W2:Y:S01]  /*4010*/  LDS R27, [R29+0x18] ;  /* 0x000018001d1b7984 */ /* 0x000ea20000000800 */
[----:B0-----:R-:W-:-:S05]  /*4020*/  IMAD.WIDE R18, R8, 0x4, R16 ;  /* 0x0000000408127825 */ /* 0x001fca00078e0210 */
[----:B------:R-:W-:Y:S04]  /*4030*/  STG.E desc[UR10][R18.64], R25 ;  /* 0x0000001912007986 */ /* 0x000fe8000c10190a */
[----:B------:R-:W0:Y:S04]  /*4040*/  LDS R25, [R29+0x14] ;  /* 0x000014001d197984 */ /* 0x000e280000000800 */
[----:B------:R-:W3:Y:S01]  /*4050*/  LDS R29, [R29+0x1c] ;  /* 0x00001c001d1d7984 */ /* 0x000ee20000000800 */
[----:B------:R-:W-:-:S05]  /*4060*/  IMAD.WIDE R22, R8, 0x4, R18 ;  /* 0x0000000408167825 */ /* 0x000fca00078e0212 */
[----:B------:R5:W-:Y:S01]  /*4070*/  STG.E desc[UR10][R22.64], R28 ;  /* 0x0000001c16007986 */ /* 0x000be2000c10190a */
[----:B------:R-:W-:-:S04]  /*4080*/  IMAD.WIDE R16, R8, 0x4, R22 ;  /* 0x0000000408107825 */ /* 0x000fc800078e0216 */
[----:B-----5:R-:W-:Y:S01]  /*4090*/  FADD R28, R15, -R14 ;  /* 0x8000000e0f1c7221 */ /* 0x020fe20000000000 */
[----:B------:R-:W-:-:S04]  /*40a0*/  IMAD.WIDE R14, R8, 0x4, R12 ;  /* 0x00000004080e7825 */ /* 0x000fc800078e020c */
[----:B-1----:R-:W-:Y:S01]  /*40b0*/  FADD R26, R26, -R21 ;  /* 0x800000151a1a7221 */ /* 0x002fe20000000000 */
[----:B------:R-:W-:-:S04]  /*40c0*/  IMAD.WIDE R18, R8, 0x4, R14 ;  /* 0x0000000408127825 */ /* 0x000fc800078e020e */
[----:B--2---:R-:W-:Y:S01]  /*40d0*/  FADD R27, R27, -R24 ;  /* 0x800000181b1b7221 */ /* 0x004fe20000000000 */
[----:B------:R2:W-:Y:S04]  /*40e0*/  STG.E desc[UR10][R16.64], R28 ;  /* 0x0000001c10007986 */ /* 0x0005e8000c10190a */
[----:B------:R2:W-:Y:S01]  /*40f0*/  STG.E desc[UR10][R12.64], R26 ;  /* 0x0000001a0c007986 */ /* 0x0005e2000c10190a */
[----:B0-----:R-:W-:Y:S01]  /*4100*/  FADD R25, R25, -R10 ;  /* 0x8000000a19197221 */ /* 0x001fe20000000000 */
[----:B---3--:R-:W-:Y:S01]  /*4110*/  FADD R29, R29, -R20 ;  /* 0x800000141d1d7221 */ /* 0x008fe20000000000 */
[----:B------:R-:W-:-:S03]  /*4120*/  IMAD.WIDE R20, R8, 0x4, R18 ;  /* 0x0000000408147825 */ /* 0x000fc600078e0212 */
[----:B------:R2:W-:Y:S04]  /*4130*/  STG.E desc[UR10][R14.64], R25 ;  /* 0x000000190e007986 */ /* 0x0005e8000c10190a */
[----:B------:R2:W-:Y:S04]  /*4140*/  STG.E desc[UR10][R18.64], R27 ;  /* 0x0000001b12007986 */ /* 0x0005e8000c10190a */
[----:B------:R2:W-:Y:S02]  /*4150*/  STG.E desc[UR10][R20.64], R29 ;  /* 0x0000001d14007986 */ /* 0x0005e4000c10190a */
.L_x_68:
[----:B------:R-:W-:Y:S05]  /*4160*/  BSYNC.RECONVERGENT B2 ;  /* 0x0000000000027941 */ /* 0x000fea0003800200 */
.L_x_67:
[----:B------:R-:W-:-:S13]  /*4170*/  ISETP.LT.OR P0, PT, R11, R4, P0 ;  /* 0x000000040b00720c */ /* 0x000fda0000701670 */
[----:B------:R-:W-:Y:S05]  /*4180*/  @!P0 BRA `(.L_x_48) ;  /* 0x0000001000a48947 */ /* 0x000fea0003800000 */
[----:B-1-3--:R-:W1:Y:S01]  /*4190*/  LDC.64 R22, c[0x0][0x390] ;  /* 0x0000e400ff167b82 */ /* 0x00ae620000000a00 */
[----:B--2---:R-:W-:-:S04]  /*41a0*/  IMAD R19, R11, R8, R9 ;  /* 0x000000080b137224 */ /* 0x004fc800078e0209 */
[----:B-1----:R-:W-:-:S05]  /*41b0*/  IMAD.WIDE R22, R19, 0x4, R22 ;  /* 0x0000000413167825 */ /* 0x002fca00078e0216 */
[----:B------:R1:W2:Y:S01]  /*41c0*/  LDG.E.CONSTANT R9, desc[UR10][R22.64] ;  /* 0x0000000a16097981 */ /* 0x0002a2000c1e9900 */
[----:B0-----:R-:W-:-:S04]  /*41d0*/  IMAD.WIDE R16, R8, 0x4, R22 ;  /* 0x0000000408107825 */ /* 0x001fc800078e0216 */
[C---:B------:R-:W-:Y:S02]  /*41e0*/  IMAD.WIDE R14, R8.reuse, 0x4, R16 ;  /* 0x00000004080e7825 */ /* 0x040fe400078e0210 */
[----:B------:R0:W3:Y:S02]  /*41f0*/  LDG.E.CONSTANT R16, desc[UR10][R16.64] ;  /* 0x0000000a10107981 */ /* 0x0000e4000c1e9900 */
[----:B------:R-:W-:Y:S02]  /*4200*/  IMAD.WIDE R12, R8, 0x4, R14 ;  /* 0x00000004080c7825 */ /* 0x000fe400078e020e */
[----:B------:R4:W5:Y:S04]  /*4210*/  LDG.E.CONSTANT R18, desc[UR10][R14.64] ;  /* 0x0000000a0e127981 */ /* 0x000968000c1e9900 */
[----:B------:R4:W5:Y:S01]  /*4220*/  LDG.E.CONSTANT R20, desc[UR10][R12.64] ;  /* 0x0000000a0c147981 */ /* 0x000962000c1e9900 */
[----:B------:R-:W1:Y:S01]  /*4230*/  S2UR UR7, SR_CgaCtaId ;  /* 0x00000000000779c3 */ /* 0x000e620000008800 */
[----:B------:R-:W-:-:S02]  /*4240*/  UMOV UR6, 0x400 ;  /* 0x0000040000067882 */ /* 0x000fc40000000000 */
[----:B-1----:R-:W-:-:S06]  /*4250*/  ULEA UR6, UR7, UR6, 0x18 ;  /* 0x0000000607067291 */ /* 0x002fcc000f8ec0ff */
[----:B------:R-:W-:Y:S02]  /*4260*/  LEA R21, R11, UR6, 0x2 ;  /* 0x000000060b157c11 */ /* 0x000fe4000f8e10ff */
[----:B------:R-:W4:Y:S03]  /*4270*/  LDC.64 R10, c[0x0][0x3b8] ;  /* 0x0000ee00ff0a7b82 */ /* 0x000f260000000a00 */
[----:B------:R-:W2:Y:S04]  /*4280*/  LDS R24, [R21] ;  /* 0x0000000015187984 */ /* 0x000ea80000000800 */
[----:B------:R-:W3:Y:S04]  /*4290*/  LDS R25, [R21+0x4] ;  /* 0x0000040015197984 */ /* 0x000ee80000000800 */
[----:B------:R-:W5:Y:S04]  /*42a0*/  LDS R23, [R21+0x8] ;  /* 0x0000080015177984 */ /* 0x000f680000000800 */
[----:B0-----:R-:W0:Y:S01]  /*42b0*/  LDS R17, [R21+0xc] ;  /* 0x00000c0015117984 */ /* 0x001e220000000800 */
[----:B----4-:R-:W-:-:S04]  /*42c0*/  IMAD.WIDE R14, R19, 0x4, R10 ;  /* 0x00000004130e7825 */ /* 0x010fc800078e020a */
[----:B------:R-:W-:-:S04]  /*42d0*/  IMAD.WIDE R12, R8, 0x4, R14 ;  /* 0x00000004080c7825 */ /* 0x000fc800078e020e */
[----:B------:R-:W-:-:S04]  /*42e0*/  IMAD.WIDE R10, R8, 0x4, R12 ;  /* 0x00000004080a7825 */ /* 0x000fc800078e020c */
[----:B--2---:R-:W-:-:S05]  /*42f0*/  FADD R9, R24, -R9 ;  /* 0x8000000918097221 */ /* 0x004fca0000000000 */
[----:B------:R1:W-:Y:S01]  /*4300*/  STG.E desc[UR10][R14.64], R9 ;  /* 0x000000090e007986 */ /* 0x0003e2000c10190a */
[----:B---3--:R-:W-:Y:S01]  /*4310*/  FADD R25, R25, -R16 ;  /* 0x8000001019197221 */ /* 0x008fe20000000000 */
[----:B-----5:R-:W-:Y:S01]  /*4320*/  FADD R23, R23, -R18 ;  /* 0x8000001217177221 */ /* 0x020fe20000000000 */
[----:B0-----:R-:W-:Y:S01]  /*4330*/  FADD R19, R17, -R20 ;  /* 0x8000001411137221 */ /* 0x001fe20000000000 */
[----:B------:R-:W-:Y:S02]  /*4340*/  IMAD.WIDE R16, R8, 0x4, R10 ;  /* 0x0000000408107825 */ /* 0x000fe400078e020a */
[----:B------:R1:W-:Y:S04]  /*4350*/  STG.E desc[UR10][R12.64], R25 ;  /* 0x000000190c007986 */ /* 0x0003e8000c10190a */
[----:B------:R1:W-:Y:S04]  /*4360*/  STG.E desc[UR10][R10.64], R23 ;  /* 0x000000170a007986 */ /* 0x0003e8000c10190a */
[----:B------:R1:W-:Y:S01]  /*4370*/  STG.E desc[UR10][R16.64], R19 ;  /* 0x0000001310007986 */ /* 0x0003e2000c10190a */
[----:B------:R-:W-:Y:S05]  /*4380*/  BRA `(.L_x_48) ;  /* 0x0000001000247947 */ /* 0x000fea0003800000 */
.L_x_61:
        /* <DEDUP_REMOVED lines=18> */
[----:B------:R-:W-:Y:S01]  /*44b0*/  UIADD3 UR6, UPT, UPT, UR6, 0x40, URZ ;  /* 0x0000004006067890 */ /* 0x000fe2000fffe0ff */
[----:B------:R-:W-:Y:S02]  /*44c0*/  ISETP.NE.AND P0, PT, R17, 0x1, PT ;  /* 0x000000011100780c */ /* 0x000fe40003f05270 */
[----:B------:R-:W-:Y:S01]  /*44d0*/  IADD3 R23, PT, PT, R24, 0x1, RZ ;  /* 0x0000000118177810 */ /* 0x000fe20007ffe0ff */
[----:B-1----:R-:W-:-:S06]  /*44e0*/  ULEA UR6, UR7, UR6, 0x18 ;  /* 0x0000000607067291 */ /* 0x002fcc000f8ec0ff */
[----:B------:R-:W-:Y:S01]  /*44f0*/  LEA R16, R24, UR6, 0x2 ;  /* 0x0000000618107c11 */ /* 0x000fe2000f8e10ff */
[----:B--2---:R-:W-:-:S04]  /*4500*/  IMAD.WIDE R12, R19, 0x4, R12 ;  /* 0x00000004130c7825 */ /* 0x004fc800078e020c */
[----:B------:R-:W3:Y:S02]  /*4510*/  LDS R14, [R16] ;  /* 0x00000000100e7984 */ /* 0x000ee40000000800 */
[----:B---3--:R-:W-:-:S05]  /*4520*/  FADD R15, R14, -R15 ;  /* 0x8000000f0e0f7221 */ /* 0x008fca0000000000 */
        /* <DEDUP_REMOVED lines=9> */
[----:B0-----:R-:W-:Y:S01]  /*45c0*/  IMAD.WIDE R12, R8, 0x4, R12 ;  /* 0x00000004080c7825 */ /* 0x001fe200078e020c */
[----:B------:R-:W-:-:S02]  /*45d0*/  IADD3 R23, PT, PT, R24, 0x2, RZ ;  /* 0x0000000218177810 */ /* 0x000fc40007ffe0ff */
[----:B------:R-:W-:Y:S01]  /*45e0*/  @P0 IADD3 R23, PT, PT, R24, 0x3, RZ ;  /* 0x0000000318170810 */ /* 0x000fe20007ffe0ff */
[----:B-1----:R-:W-:Y:S01]  /*45f0*/  FADD R17, R14, -R19 ;  /* 0x800000130e117221 */ /* 0x002fe20000000000 */
[----:B------:R-:W-:-:S04]  /*4600*/  @P0 IMAD.WIDE R14, R8, 0x4, R12 ;  /* 0x00000004080e0825 */ /* 0x000fc800078e020c */
[----:B--2---:R-:W-:Y:S01]  /*4610*/  @P0 FADD R21, R20, -R11 ;  /* 0x8000000b14150221 */ /* 0x004fe20000000000 */
[----:B------:R1:W-:Y:S04]  /*4620*/  STG.E desc[UR10][R12.64], R17 ;  /* 0x000000110c007986 */ /* 0x0003e8000c10190a */
[----:B------:R1:W-:Y:S02]  /*4630*/  @P0 STG.E desc[UR10][R14.64], R21 ;  /* 0x000000150e000986 */ /* 0x0003e4000c10190a */
.L_x_70:
[----:B------:R-:W-:Y:S05]  /*4640*/  BSYNC.RECONVERGENT B2 ;  /* 0x0000000000027941 */ /* 0x000fea0003800200 */
.L_x_69:
[----:B------:R-:W-:Y:S05]  /*4650*/  @P1 BRA `(.L_x_48) ;  /* 0x0000000c00701947 */ /* 0x000fea0003800000 */
[----:B------:R-:W-:Y:S01]  /*4660*/  IADD3 R10, PT, PT, R4, -R23, RZ ;  /* 0x80000017040a7210 */ /* 0x000fe20007ffe0ff */
[----:B------:R-:W-:Y:S01]  /*4670*/  BSSY.RECONVERGENT B2, `(.L_x_71) ;  /* 0x0000077000027945 */ /* 0x000fe20003800200 */
[----:B------:R-:W-:Y:S02]  /*4680*/  PLOP3.LUT P0, PT, PT, PT, PT, 0x80, 0x8 ;  /* 0x000000000008781c */ /* 0x000fe40003f0f070 */
[----:B------:R-:W-:-:S13]  /*4690*/  ISETP.GT.AND P1, PT, R10, 0xc, PT ;  /* 0x0000000c0a00780c */ /* 0x000fda0003f24270 */
[----:B------:R-:W-:Y:S05]  /*46a0*/  @!P1 BRA `(.L_x_72) ;  /* 0x0000000400cc9947 */ /* 0x000fea0003800000 */
[----:B------:R-:W2:Y:S01]  /*46b0*/  S2R R11, SR_CgaCtaId ;  /* 0x00000000000b7919 */ /* 0x000ea20000008800 */
[----:B01----:R-:W0:Y:S01]  /*46c0*/  LDC.64 R12, c[0x0][0x3c0] ;  /* 0x0000f000ff0c7b82 */ /* 0x003e220000000a00 */
[----:B------:R-:W-:Y:S02]  /*46d0*/  MOV R10, 0x400 ;  /* 0x00000400000a7802 */ /* 0x000fe40000000f00 */
[----:B------:R-:W-:Y:S02]  /*46e0*/  PLOP3.LUT P0, PT, PT, PT, PT, 0x8, 0x80 ;  /* 0x000000000080781c */ /* 0x000fe40003f0e170 */
[----:B------:R-:W-:-:S03]  /*46f0*/  IADD3 R10, PT, PT, R10, 0x40, RZ ;  /* 0x000000400a0a7810 */ /* 0x000fc60007ffe0ff */
[----:B------:R-:W1:Y:S01]  /*4700*/  LDC.64 R14, c[0x0][0x390] ;  /* 0x0000e400ff0e7b82 */ /* 0x000e620000000a00 */
[----:B--2---:R-:W-:Y:S02]  /*4710*/  LEA R11, R11, R10, 0x18 ;  /* 0x0000000a0b0b7211 */ /* 0x004fe400078ec0ff */
[----:B------:R-:W-:-:S07]  /*4720*/  IADD3 R10, PT, PT, R4, -0xc, RZ ;  /* 0xfffffff4040a7810 */ /* 0x000fce0007ffe0ff */
.L_x_73:
[----:B------:R-:W-:-:S04]  /*4730*/  IMAD R19, R23, R8, R9 ;  /* 0x0000000817137224 */ /* 0x000fc800078e0209 */
[----:B-12---:R-:W-:-:S05]  /*4740*/  IMAD.WIDE R26, R19, 0x4, R14 ;  /* 0x00000004131a7825 */ /* 0x006fca00078e020e */
[----:B------:R1:W2:Y:S02]  /*4750*/  LDG.E.CONSTANT R18, desc[UR10][R26.64] ;  /* 0x0000000a1a127981 */ /* 0x0002a4000c1e9900 */
[----:B-1----:R-:W-:-:S05]  /*4760*/  IMAD.WIDE R26, R8, 0x4, R26 ;  /* 0x00000004081a7825 */ /* 0x002fca00078e021a */
[----:B------:R1:W3:Y:S01]  /*4770*/  LDG.E.CONSTANT R28, desc[UR10][R26.64] ;  /* 0x0000000a1a1c7981 */ /* 0x0002e2000c1e9900 */
[----:B------:R-:W-:-:S05]  /*4780*/  IMAD.WIDE R20, R8, 0x4, R26 ;  /* 0x0000000408147825 */ /* 0x000fca00078e021a */
[----:B------:R-:W4:Y:S01]  /*4790*/  LDG.E.CONSTANT R29, desc[UR10][R20.64] ;  /* 0x0000000a141d7981 */ /* 0x000f22000c1e9900 */
[----:B------:R-:W-:-:S05]  /*47a0*/  IMAD.WIDE R16, R8, 0x4, R20 ;  /* 0x0000000408107825 */ /* 0x000fca00078e0214 */
[----:B------:R5:W4:Y:S01]  /*47b0*/  LDG.E.CONSTANT R24, desc[UR10][R16.64] ;  /* 0x0000000a10187981 */ /* 0x000b22000c1e9900 */
[C---:B------:R-:W-:Y:S02]  /*47c0*/  LEA R22, R23.reuse, R11, 0x2 ;  /* 0x0000000b17167211 */ /* 0x040fe400078e10ff */
[----:B-1----:R-:W-:-:S03]  /*47d0*/  IADD3 R27, PT, PT, R23, 0x4, RZ ;  /* 0x00000004171b7810 */ /* 0x002fc60007ffe0ff */
[----:B------:R-:W2:Y:S02]  /*47e0*/  LDS R25, [R22] ;  /* 0x0000000016197984 */ /* 0x000ea40000000800 */
[----:B------:R-:W-:Y:S02]  /*47f0*/  IMAD R27, R27, R8, R9 ;  /* 0x000000081b1b7224 */ /* 0x000fe400078e0209 */
[----:B-----5:R-:W3:Y:S04]  /*4800*/  LDS R17, [R22+0x4] ;  /* 0x0000040016117984 */ /* 0x020ee80000000800 */
[----:B------:R-:W4:Y:S01]  /*4810*/  LDS R20, [R22+0x8] ;  /* 0x0000080016147984 */ /* 0x000f220000000800 */
[----:B--2---:R-:W-:Y:S01]  /*4820*/  FADD R21, R25, -R18 ;  /* 0x8000001219157221 */ /* 0x004fe20000000000 */
[----:B0-----:R-:W-:-:S02]  /*4830*/  IMAD.WIDE R18, R19, 0x4, R12 ;  /* 0x0000000413127825 */ /* 0x001fc400078e020c */
[----:B------:R-:W0:Y:S04]  /*4840*/  LDS R25, [R22+0xc] ;  /* 0x00000c0016197984 */ /* 0x000e280000000800 */
[----:B------:R1:W-:Y:S01]  /*4850*/  STG.E desc[UR10][R18.64], R21 ;  /* 0x0000001512007986 */ /* 0x0003e2000c10190a */
[----:B---3--:R-:W-:Y:S01]  /*4860*/  FADD R28, R17, -R28 ;  /* 0x8000001c111c7221 */ /* 0x008fe20000000000 */
[----:B------:R-:W-:-:S04]  /*4870*/  IMAD.WIDE R16, R8, 0x4, R18 ;  /* 0x0000000408107825 */ /* 0x000fc800078e0212 */
[----:B-1----:R-:W-:-:S04]  /*4880*/  IMAD.WIDE R18, R27, 0x4, R14 ;  /* 0x000000041b127825 */ /* 0x002fc800078e020e */
[----:B----4-:R-:W-:Y:S01]  /*4890*/  FADD R29, R20, -R29 ;  /* 0x8000001d141d7221 */ /* 0x010fe20000000000 */
[----:B------:R1:W-:Y:S04]  /*48a0*/  STG.E desc[UR10][R16.64], R28 ;  /* 0x0000001c10007986 */ /* 0x0003e8000c10190a */
[----:B------:R-:W2:Y:S01]  /*48b0*/  LDG.E.CONSTANT R26, desc[UR10][R18.64] ;  /* 0x0000000a121a7981 */ /* 0x000ea2000c1e9900 */
[----:B------:R-:W-:-:S05]  /*48c0*/  IMAD.WIDE R20, R8, 0x4, R18 ;  /* 0x0000000408147825 */ /* 0x000fca00078e0212 */
[----:B-1----:R1:W3:Y:S01]  /*48d0*/  LDG.E.CONSTANT R28, desc[UR10][R20.64] ;  /* 0x0000000a141c7981 */ /* 0x0022e2000c1e9900 */
[----:B------:R-:W-:-:S05]  /*48e0*/  IMAD.WIDE R16, R8, 0x4, R16 ;  /* 0x0000000408107825 */ /* 0x000fca00078e0210 */
[----:B------:R4:W-:Y:S01]  /*48f0*/  STG.E desc[UR10][R16.64], R29 ;  /* 0x0000001d10007986 */ /* 0x0009e2000c10190a */
[----:B-1----:R-:W-:-:S05]  /*4900*/  IMAD.WIDE R20, R8, 0x4, R20 ;  /* 0x0000000408147825 */ /* 0x002fca00078e0214 */
[----:B------:R1:W5:Y:S01]  /*4910*/  LDG.E.CONSTANT R18, desc[UR10][R20.64] ;  /* 0x0000000a14127981 */ /* 0x000362000c1e9900 */
[----:B0-----:R-:W-:Y:S01]  /*4920*/  FADD R19, R25, -R24 ;  /* 0x8000001819137221 */ /* 0x001fe20000000000 */
[----:B------:R-:W-:-:S05]  /*4930*/  IMAD.WIDE R24, R8, 0x4, R20 ;  /* 0x0000000408187825 */ /* 0x000fca00078e0214 */
[----:B----4-:R0:W4:Y:S04]  /*4940*/  LDG.E.CONSTANT R29, desc[UR10][R24.64] ;  /* 0x0000000a181d7981 */ /* 0x010128000c1e9900 */
[----:B-1----:R-:W-:Y:S01]  /*4950*/  LDS R20, [R22+0x14] ;  /* 0x0000140016147984 */ /* 0x002fe20000000800 */
[----:B0-----:R-:W-:-:S03]  /*4960*/  IMAD.WIDE R24, R8, 0x4, R16 ;  /* 0x0000000408187825 */ /* 0x001fc600078e0210 */
[----:B------:R-:W2:Y:S04]  /*4970*/  LDS R17, [R22+0x10] ;  /* 0x0000100016117984 */ /* 0x000ea80000000800 */
[----:B------:R-:W-:Y:S04]  /*4980*/  STG.E desc[UR10][R24.64], R19 ;  /* 0x0000001318007986 */ /* 0x000fe8000c10190a */
[----:B------:R-:W5:Y:S01]  /*4990*/  LDS R19, [R22+0x18] ;  /* 0x0000180016137984 */ /* 0x000f620000000800 */
[----:B--2---:R-:W-:-:S03]  /*49a0*/  FADD R21, R17, -R26 ;  /* 0x8000001a11157221 */ /* 0x004fc60000000000 */
[----:B------:R-:W4:Y:S01]  /*49b0*/  LDS R26, [R22+0x1c] ;  /* 0x00001c00161a7984 */ /* 0x000f220000000800 */
[----:B------:R-:W-:Y:S01]  /*49c0*/  IMAD.WIDE R16, R27, 0x4, R12 ;  /* 0x000000041b107825 */ /* 0x000fe200078e020c */
[----:B------:R-:W-:-:S05]  /*49d0*/  IADD3 R27, PT, PT, R23, 0x8, RZ ;  /* 0x00000008171b7810 */ /* 0x000fca0007ffe0ff */
[----:B------:R-:W-:Y:S01]  /*49e0*/  IMAD R27, R27, R8, R9 ;  /* 0x000000081b1b7224 */ /* 0x000fe200078e0209 */
[----:B------:R0:W-:Y:S01]  /*49f0*/  STG.E desc[UR10][R16.64], R21 ;  /* 0x0000001510007986 */ /* 0x0001e2000c10190a */
[----:B---3--:R-:W-:Y:S01]  /*4a00*/  FADD R28, R20, -R28 ;  /* 0x8000001c141c7221 */ /* 0x008fe20000000000 */
[----:B0-----:R-:W-:-:S04]  /*4a10*/  IMAD.WIDE R20, R8, 0x4, R16 ;  /* 0x0000000408147825 */ /* 0x001fc800078e0210 */
[----:B------:R-:W-:Y:S01]  /*4a20*/  IMAD.WIDE R16, R27, 0x4, R14 ;  /* 0x000000041b107825 */ /* 0x000fe200078e020e */
[----:B------:R5:W-:Y:S03]  /*4a30*/  STG.E desc[UR10][R20.64], R28 ;  /* 0x0000001c14007986 */ /* 0x000be6000c10190a */
[----:B------:R-:W-:-:S04]  /*4a40*/  IMAD.WIDE R24, R8, 0x4, R16 ;  /* 0x0000000408187825 */ /* 0x000fc800078e0210 */
[----:B-----5:R-:W-:Y:S01]  /*4a50*/  FADD R28, R19, -R18 ;  /* 0x80000012131c7221 */ /* 0x020fe20000000000 */
[----:B------:R-:W-:Y:S02]  /*4a60*/  IMAD.WIDE R18, R8, 0x4, R20 ;  /* 0x0000000408127825 */ /* 0x000fe400078e0214 */
[----:B------:R4:W2:Y:S04]  /*4a70*/  LDG.E.CONSTANT R20, desc[UR10][R16.64] ;  /* 0x0000000a10147981 */ /* 0x0008a8000c1e9900 */
[----:B------:R-:W2:Y:S04]  /*4a80*/  LDS R21, [R22+0x20] ;  /* 0x0000200016157984 */ /* 0x000ea80000000800 */
[----:B------:R0:W3:Y:S01]  /*4a90*/  LDG.E.CONSTANT R16, desc[UR10][R24.64] ;  /* 0x0000000a18107981 */ /* 0x0000e2000c1e9900 */
[----:B----4-:R-:W-:Y:S01]  /*4aa0*/  FADD R17, R26, -R29 ;  /* 0x8000001d1a117221 */ /* 0x010fe20000000000 */
[----:B0-----:R-:W-:-:S05]  /*4ab0*/  IMAD.WIDE R24, R8, 0x4, R24 ;  /* 0x0000000408187825 */ /* 0x001fca00078e0218 */
[----:B------:R0:W4:Y:S04]  /*4ac0*/  LDG.E.CONSTANT R26, desc[UR10][R24.64] ;  /* 0x0000000a181a7981 */ /* 0x000128000c1e9900 */
[----:B------:R1:W-:Y:S02]  /*4ad0*/  STG.E desc[UR10][R18.64], R28 ;  /* 0x0000001c12007986 */ /* 0x0003e4000c10190a */
[C---:B-1----:R-:W-:Y:S02]  /*4ae0*/  IMAD.WIDE R28, R8.reuse, 0x4, R24 ;  /* 0x00000004081c7825 */ /* 0x042fe400078e0218 */
[----:B0-----:R-:W-:Y:S04]  /*4af0*/  LDS R24, [R22+0x2c] ;  /* 0x00002c0016187984 */ /* 0x001fe80000000800 */
[----:B------:R0:W5:Y:S01]  /*4b00*/  LDG.E.CONSTANT R29, desc[UR10][R28.64] ;  /* 0x0000000a1c1d7981 */ /* 0x000162000c1e9900 */
[----:B------:R-:W-:-:S05]  /*4b10*/  IMAD.WIDE R18, R8, 0x4, R18 ;  /* 0x0000000408127825 */ /* 0x000fca00078e0212 */
[----:B------:R-:W-:Y:S04]  /*4b20*/  STG.E desc[UR10][R18.64], R17 ;  /* 0x0000001112007986 */ /* 0x000fe8000c10190a */
[----:B------:R-:W3:Y:S04]  /*4b30*/  LDS R17, [R22+0x24] ;  /* 0x0000240016117984 */ /* 0x000ee80000000800 */
[----:B0-----:R-:W4:Y:S01]  /*4b40*/  LDS R28, [R22+0x28] ;  /* 0x00002800161c7984 */ /* 0x001f220000000800 */
[----:B--2---:R-:W-:Y:S01]  /*4b50*/  FADD R25, R21, -R20 ;  /* 0x8000001415197221 */ /* 0x004fe20000000000 */
[----:B------:R-:W-:-:S04]  /*4b60*/  IMAD.WIDE R20, R27, 0x4, R12 ;  /* 0x000000041b147825 */ /* 0x000fc800078e020c */
[----:B---3--:R-:W-:Y:S01]  /*4b70*/  FADD R19, R17, -R16 ;  /* 0x8000001011137221 */ /* 0x008fe20000000000 */
[----:B------:R-:W-:Y:S01]  /*4b80*/  IADD3 R16, PT, PT, R23, 0xc, RZ ;  /* 0x0000000c17107810 */ /* 0x000fe20007ffe0ff */
[----:B------:R0:W-:Y:S04]  /*4b90*/  STG.E desc[UR10][R20.64], R25 ;  /* 0x0000001914007986 */ /* 0x0001e8000c10190a */
[----:B0-----:R-:W-:Y:S02]  /*4ba0*/  IMAD R25, R16, R8, R9 ;  /* 0x0000000810197224 */ /* 0x001fe400078e0209 */
[----:B------:R-:W-:-:S04]  /*4bb0*/  IMAD.WIDE R20, R8, 0x4, R20 ;  /* 0x0000000408147825 */ /* 0x000fc800078e0214 */
[----:B------:R-:W-:Y:S01]  /*4bc0*/  IMAD.WIDE R16, R25, 0x4, R14 ;  /* 0x0000000419107825 */ /* 0x000fe200078e020e */
[----:B------:R0:W-:Y:S03]  /*4bd0*/  STG.E desc[UR10][R20.64], R19 ;  /* 0x0000001314007986 */ /* 0x0001e6000c10190a */
[----:B----4-:R-:W-:Y:S01]  /*4be0*/  FADD R28, R28, -R26 ;  /* 0x8000001a1c1c7221 */ /* 0x010fe20000000000 */
[----:B------:R-:W-:-:S04]  /*4bf0*/  IMAD.WIDE R26, R8, 0x4, R16 ;  /* 0x00000004081a7825 */ /* 0x000fc800078e0210 */
[----:B0-----:R-:W-:Y:S02]  /*4c00*/  IMAD.WIDE R18, R8, 0x4, R20 ;  /* 0x0000000408127825 */ /* 0x001fe400078e0214 */
[----:B------:R5:W2:Y:S04]  /*4c10*/  LDG.E.CONSTANT R20, desc[UR10][R16.64] ;  /* 0x0000000a10147981 */ /* 0x000aa8000c1e9900 */
[----:B------:R0:W-:Y:S04]  /*4c20*/  STG.E desc[UR10][R18.64], R28 ;  /* 0x0000001c12007986 */ /* 0x0001e8000c10190a */
[----:B------:R-:W2:Y:S04]  /*4c30*/  LDS R21, [R22+0x30] ;  /* 0x0000300016157984 */ /* 0x000ea80000000800 */
[----:B------:R1:W3:Y:S01]  /*4c40*/  LDG.E.CONSTANT R16, desc[UR10][R26.64] ;  /* 0x0000000a1a107981 */ /* 0x0002e2000c1e9900 */
[----:B-----5:R-:W-:Y:S01]  /*4c50*/  FADD R17, R24, -R29 ;  /* 0x8000001d18117221 */ /* 0x020fe20000000000 */
[----:B-1----:R-:W-:-:S05]  /*4c60*/  IMAD.WIDE R26, R8, 0x4, R26 ;  /* 0x00000004081a7825 */ /* 0x002fca00078e021a */
[----:B------:R1:W4:Y:S01]  /*4c70*/  LDG.E.CONSTANT R24, desc[UR10][R26.64] ;  /* 0x0000000a1a187981 */ /* 0x000322000c1e9900 */
[----:B0-----:R-:W-:-:S06]  /*4c80*/  IMAD.WIDE R28, R8, 0x4, R26 ;  /* 0x00000004081c7825 */ /* 0x001fcc00078e021a */
[----:B------:R0:W5:Y:S01]  /*4c90*/  LDG.E.CONSTANT R29, desc[UR10][R28.64] ;  /* 0x0000000a1c1d7981 */ /* 0x000162000c1e9900 */
[----:B------:R-:W-:-:S03]  /*4ca0*/  IMAD.WIDE R18, R8, 0x4, R18 ;  /* 0x0000000408127825 */ /* 0x000fc600078e0212 */
[----:B-1----:R-:W3:Y:S04]  /*4cb0*/  LDS R27, [R22+0x34] ;  /* 0x00003400161b7984 */ /* 0x002ee80000000800 */
[----:B------:R2:W-:Y:S04]  /*4cc0*/  STG.E desc[UR10][R18.64], R17 ;  /* 0x0000001112007986 */ /* 0x0005e8000c10190a */
[----:B------:R-:W4:Y:S04]  /*4cd0*/  LDS R17, [R22+0x38] ;  /* 0x0000380016117984 */ /* 0x000f280000000800 */
[----:B0-----:R-:W5:Y:S01]  /*4ce0*/  LDS R28, [R22+0x3c] ;  /* 0x00003c00161c7984 */ /* 0x001f620000000800 */
[----:B------:R-:W-:-:S04]  /*4cf0*/  IADD3 R23, PT, PT, R23, 0x10, RZ ;  /* 0x0000001017177810 */ /* 0x000fc80007ffe0ff */
[----:B------:R-:W-:Y:S01]  /*4d00*/  ISETP.GE.AND P1, PT, R23, R10, PT ;  /* 0x0000000a1700720c */ /* 0x000fe20003f26270 */
[----:B--2---:R-:W-:Y:S01]  /*4d10*/  FADD R19, R21, -R20 ;  /* 0x8000001415137221 */ /* 0x004fe20000000000 */
[----:B------:R-:W-:-:S05]  /*4d20*/  IMAD.WIDE R20, R25, 0x4, R12 ;  /* 0x0000000419147825 */ /* 0x000fca00078e020c */
[----:B------:R0:W-:Y:S01]  /*4d30*/  STG.E desc[UR10][R20.64], R19 ;  /* 0x0000001314007986 */ /* 0x0001e2000c10190a */
[----:B---3--:R-:W-:Y:S01]  /*4d40*/  FADD R25, R27, -R16 ;  /* 0x800000101b197221 */ /* 0x008fe20000000000 */
[----:B0-----:R-:W-:-:S04]  /*4d50*/  IMAD.WIDE R20, R8, 0x4, R20 ;  /* 0x0000000408147825 */ /* 0x001fc800078e0214 */
[----:B------:R-:W-:-:S04]  /*4d60*/  IMAD.WIDE R26, R8, 0x4, R20 ;  /* 0x00000004081a7825 */ /* 0x000fc800078e0214 */
[----:B----4-:R-:W-:Y:S01]  /*4d70*/  FADD R24, R17, -R24 ;  /* 0x8000001811187221 */ /* 0x010fe20000000000 */
[----:B------:R-:W-:Y:S01]  /*4d80*/  IMAD.WIDE R16, R8, 0x4, R26 ;  /* 0x0000000408107825 */ /* 0x000fe200078e021a */
[----:B------:R2:W-:Y:S03]  /*4d90*/  STG.E desc[UR10][R20.64], R25 ;  /* 0x0000001914007986 */ /* 0x0005e6000c10190a */
[----:B-----5:R-:W-:Y:S01]  /*4da0*/  FADD R29, R28, -R29 ;  /* 0x8000001d1c1d7221 */ /* 0x020fe20000000000 */
[----:B------:R2:W-:Y:S04]  /*4db0*/  STG.E desc[UR10][R26.64], R24 ;  /* 0x000000181a007986 */ /* 0x0005e8000c10190a */
[----:B------:R2:W-:Y:S01]  /*4dc0*/  STG.E desc[UR10][R16.64], R29 ;  /* 0x0000001d10007986 */ /* 0x0005e2000c10190a */
[----:B------:R-:W-:Y:S05]  /*4dd0*/  @!P1 BRA `(.L_x_73) ;  /* 0xfffffff800549947 */ /* 0x000fea000383ffff */
.L_x_72:
[----:B------:R-:W-:Y:S05]  /*4de0*/  BSYNC.RECONVERGENT B2 ;  /* 0x0000000000027941 */ /* 0x000fea0003800200 */
.L_x_71:
[----:B------:R-:W-:Y:S01]  /*4df0*/  IADD3 R10, PT, PT, R4, -R23, RZ ;  /* 0x80000017040a7210 */ /* 0x000fe20007ffe0ff */
[----:B------:R-:W-:Y:S03]  /*4e00*/  BSSY.RECONVERGENT B2, `(.L_x_74) ;  /* 0x000003f000027945 */ /* 0x000fe60003800200 */
[----:B------:R-:W-:-:S13]  /*4e10*/  ISETP.GT.AND P1, PT, R10, 0x4, PT ;  /* 0x000000040a00780c */ /* 0x000fda0003f24270 */
[----:B------:R-:W-:Y:S05]  /*4e20*/  @!P1 BRA `(.L_x_75) ;  /* 0x0000000000f09947 */ /* 0x000fea0003800000 */
[----:B--2---:R-:W2:Y:S01]  /*4e30*/  LDC.64 R26, c[0x0][0x390] ;  /* 0x0000e400ff1a7b82 */ /* 0x004ea20000000a00 */
[----:B01----:R-:W-:-:S04]  /*4e40*/  IMAD R15, R23, R8, R9 ;  /* 0x00000008170f7224 */ /* 0x003fc800078e0209 */
[----:B--2---:R-:W-:-:S05]  /*4e50*/  IMAD.WIDE R24, R15, 0x4, R26 ;  /* 0x000000040f187825 */ /* 0x004fca00078e021a */
[----:B------:R-:W2:Y:S01]  /*4e60*/  LDG.E.CONSTANT R19, desc[UR10][R24.64] ;  /* 0x0000000a18137981 */ /* 0x000ea2000c1e9900 */
[----:B------:R-:W-:-:S05]  /*4e70*/  IMAD.WIDE R10, R8, 0x4, R24 ;  /* 0x00000004080a7825 */ /* 0x000fca00078e0218 */
[----:B------:R0:W3:Y:S02]  /*4e80*/  LDG.E.CONSTANT R18, desc[UR10][R10.64] ;  /* 0x0000000a0a127981 */ /* 0x0000e4000c1e9900 */
[----:B0-----:R-:W-:-:S05]  /*4e90*/  IMAD.WIDE R10, R8, 0x4, R10 ;  /* 0x00000004080a7825 */ /* 0x001fca00078e020a */
[----:B------:R-:W4:Y:S01]  /*4ea0*/  LDG.E.CONSTANT R28, desc[UR10][R10.64] ;  /* 0x0000000a0a1c7981 */ /* 0x000f22000c1e9900 */
[----:B------:R-:W-:Y:S01]  /*4eb0*/  IADD3 R21, PT, PT, R23, 0x4, RZ ;  /* 0x0000000417157810 */ /* 0x000fe20007ffe0ff */
[----:B------:R-:W-:-:S04]  /*4ec0*/  IMAD.WIDE R16, R8, 0x4, R10 ;  /* 0x0000000408107825 */ /* 0x000fc800078e020a */
[----:B------:R-:W-:Y:S01]  /*4ed0*/  IMAD R21, R21, R8, R9 ;  /* 0x0000000815157224 */ /* 0x000fe200078e0209 */
[----:B------:R0:W5:Y:S03]  /*4ee0*/  LDG.E.CONSTANT R14, desc[UR10][R16.64] ;  /* 0x0000000a100e7981 */ /* 0x000166000c1e9900 */
[----:B------:R-:W-:-:S05]  /*4ef0*/  IMAD.WIDE R26, R21, 0x4, R26 ;  /* 0x00000004151a7825 */ /* 0x000fca00078e021a */
[----:B------:R-:W5:Y:S01]  /*4f00*/  LDG.E.CONSTANT R22, desc[UR10][R26.64] ;  /* 0x0000000a1a167981 */ /* 0x000f62000c1e9900 */
[----:B------:R-:W-:-:S05]  /*4f10*/  IMAD.WIDE R12, R8, 0x4, R26 ;  /* 0x00000004080c7825 */ /* 0x000fca00078e021a */
[----:B------:R1:W5:Y:S01]  /*4f20*/  LDG.E.CONSTANT R10, desc[UR10][R12.64] ;  /* 0x0000000a0c0a7981 */ /* 0x000362000c1e9900 */
[----:B------:R-:W-:-:S04]  /*4f30*/  IMAD.WIDE R24, R8, 0x4, R12 ;  /* 0x0000000408187825 */ /* 0x000fc800078e020c */
[----:B0-----:R-:W-:Y:S02]  /*4f40*/  IMAD.WIDE R16, R8, 0x4, R24 ;  /* 0x0000000408107825 */ /* 0x001fe400078e0218 */
[----:B------:R-:W5:Y:S01]  /*4f50*/  LDG.E.CONSTANT R24, desc[UR10][R24.64] ;  /* 0x0000000a18187981 */ /* 0x000f62000c1e9900 */
[----:B------:R-:W0:Y:S03]  /*4f60*/  S2UR UR7, SR_CgaCtaId ;  /* 0x00000000000779c3 */ /* 0x000e260000008800 */
[----:B------:R0:W5:Y:S01]  /*4f70*/  LDG.E.CONSTANT R11, desc[UR10][R16.64] ;  /* 0x0000000a100b7981 */ /* 0x000162000c1e9900 */
[----:B------:R-:W-:Y:S02]  /*4f80*/  UMOV UR6, 0x400 ;  /* 0x0000040000067882 */ /* 0x000fe40000000000 */
[----:B------:R-:W-:Y:S02]  /*4f90*/  UIADD3 UR6, UPT, UPT, UR6, 0x40, URZ ;  /* 0x0000004006067890 */ /* 0x000fe4000fffe0ff */
[----:B-1----:R-:W1:Y:S02]  /*4fa0*/  LDC.64 R12, c[0x0][0x3c0] ;  /* 0x0000f000ff0c7b82 */ /* 0x002e640000000a00 */
[----:B0-----:R-:W-:-:S06]  /*4fb0*/  ULEA UR6, UR7, UR6, 0x18 ;  /* 0x0000000607067291 */ /* 0x001fcc000f8ec0ff */
[----:B------:R-:W-:-:S05]  /*4fc0*/  LEA R26, R23, UR6, 0x2 ;  /* 0x00000006171a7c11 */ /* 0x000fca000f8e10ff */
[----:B------:R-:W2:Y:S04]  /*4fd0*/  LDS R20, [R26] ;  /* 0x000000001a147984 */ /* 0x000ea80000000800 */
[----:B------:R-:W3:Y:S04]  /*4fe0*/  LDS R29, [R26+0x4] ;  /* 0x000004001a1d7984 */ /* 0x000ee80000000800 */
[----:B------:R-:W4:Y:S01]  /*4ff0*/  LDS R27, [R26+0x8] ;  /* 0x000008001a1b7984 */ /* 0x000f220000000800 */
[----:B-1----:R-:W-:-:S03]  /*5000*/  IMAD.WIDE R16, R15, 0x4, R12 ;  /* 0x000000040f107825 */ /* 0x002fc600078e020c */
        /* <DEDUP_REMOVED lines=8> */
[----:B0-----:R-:W-:-:S04]  /*5090*/  IMAD.WIDE R18, R8, 0x4, R16 ;  /* 0x0000000408127825 */ /* 0x001fc800078e0210 */
[----:B----4-:R-:W-:Y:S01]  /*50a0*/  FADD R28, R27, -R28 ;  /* 0x8000001c1b1c7221 */ /* 0x010fe20000000000 */
[----:B------:R-:W-:Y:S04]  /*50b0*/  STG.E desc[UR10][R18.64], R25 ;  /* 0x0000001912007986 */ /* 0x000fe8000c10190a */
[----:B------:R-:W0:Y:S04]  /*50c0*/  LDS R25, [R26+0x10] ;  /* 0x000010001a197984 */ /* 0x000e280000000800 */
[----:B------:R-:W2:Y:S04]  /*50d0*/  LDS R27, [R26+0x14] ;  /* 0x000014001a1b7984 */ /* 0x000ea80000000800 */
[----:B------:R-:W3:Y:S01]  /*50e0*/  LDS R26, [R26+0x1c] ;  /* 0x00001c001a1a7984 */ /* 0x000ee20000000800 */
[----:B------:R-:W-:-:S05]  /*50f0*/  IMAD.WIDE R20, R8, 0x4, R18 ;  /* 0x0000000408147825 */ /* 0x000fca00078e0212 */
[----:B------:R5:W-:Y:S01]  /*5100*/  STG.E desc[UR10][R20.64], R28 ;  /* 0x0000001c14007986 */ /* 0x000be2000c10190a */
[----:B------:R-:W-:-:S04]  /*5110*/  IMAD.WIDE R16, R8, 0x4, R20 ;  /* 0x0000000408107825 */ /* 0x000fc800078e0214 */
[----:B-----5:R-:W-:Y:S01]  /*5120*/  FADD R28, R15, -R14 ;  /* 0x8000000e0f1c7221 */ /* 0x020fe20000000000 */
[----:B------:R-:W-:-:S04]  /*5130*/  IMAD.WIDE R14, R8, 0x4, R12 ;  /* 0x00000004080e7825 */ /* 0x000fc800078e020c */
[----:B-1----:R-:W-:Y:S01]  /*5140*/  FADD R29, R29, -R24 ;  /* 0x800000181d1d7221 */ /* 0x002fe20000000000 */
[----:B------:R-:W-:Y:S01]  /*5150*/  IMAD.WIDE R18, R8, 0x4, R14 ;  /* 0x0000000408127825 */ /* 0x000fe200078e020e */
[----:B------:R4:W-:Y:S03]  /*5160*/  STG.E desc[UR10][R16.64], R28 ;  /* 0x0000001c10007986 */ /* 0x0009e6000c10190a */
[----:B0-----:R-:W-:Y:S01]  /*5170*/  FADD R25, R25, -R22 ;  /* 0x8000001619197221 */ /* 0x001fe20000000000 */
[----:B--2---:R-:W-:-:S04]  /*5180*/  FADD R27, R27, -R10 ;  /* 0x8000000a1b1b7221 */ /* 0x004fc80000000000 */
[----:B------:R4:W-:Y:S01]  /*5190*/  STG.E desc[UR10][R12.64], R25 ;  /* 0x000000190c007986 */ /* 0x0009e2000c10190a */
[----:B---3--:R-:W-:Y:S01]  /*51a0*/  FADD R26, R26, -R11 ;  /* 0x8000000b1a1a7221 */ /* 0x008fe20000000000 */
[----:B------:R-:W-:Y:S02]  /*51b0*/  IMAD.WIDE R10, R8, 0x4, R18 ;  /* 0x00000004080a7825 */ /* 0x000fe400078e0212 */
[----:B------:R4:W-:Y:S04]  /*51c0*/  STG.E desc[UR10][R14.64], R27 ;  /* 0x0000001b0e007986 */ /* 0x0009e8000c10190a */
[----:B------:R4:W-:Y:S04]  /*51d0*/  STG.E desc[UR10][R18.64], R29 ;  /* 0x0000001d12007986 */ /* 0x0009e8000c10190a */
[----:B------:R4:W-:Y:S02]  /*51e0*/  STG.E desc[UR10][R10.64], R26 ;  /* 0x0000001a0a007986 */ /* 0x0009e4000c10190a */
.L_x_75:
[----:B------:R-:W-:Y:S05]  /*51f0*/  BSYNC.RECONVERGENT B2 ;  /* 0x0000000000027941 */ /* 0x000fea0003800200 */
.L_x_74:
[----:B------:R-:W-:-:S13]  /*5200*/  ISETP.LT.OR P0, PT, R23, R4, P0 ;  /* 0x000000041700720c */ /* 0x000fda0000701670 */
[----:B------:R-:W-:Y:S05]  /*5210*/  @!P0 BRA `(.L_x_48) ;  /* 0x0000000000808947 */ /* 0x000fea0003800000 */
[----:B--2-4-:R-:W2:Y:S01]  /*5220*/  LDC.64 R24, c[0x0][0x390] ;  /* 0x0000e400ff187b82 */ /* 0x014ea20000000a00 */
[----:B-1----:R-:W-:-:S07]  /*5230*/  IMAD R21, R23, R8, R9 ;  /* 0x0000000817157224 */ /* 0x002fce00078e0209 */
[----:B------:R-:W1:Y:S01]  /*5240*/  S2UR UR7, SR_CgaCtaId ;  /* 0x00000000000779c3 */ /* 0x000e620000008800 */
[----:B------:R-:W-:-:S07]  /*5250*/  UMOV UR6, 0x400 ;  /* 0x0000040000067882 */ /* 0x000fce0000000000 */
[----:B------:R-:W3:Y:S01]  /*5260*/  LDC.64 R16, c[0x0][0x3c0] ;  /* 0x0000f000ff107b82 */ /* 0x000ee20000000a00 */
[----:B--2---:R-:W-:-:S05]  /*5270*/  IMAD.WIDE R24, R21, 0x4, R24 ;  /* 0x0000000415187825 */ /* 0x004fca00078e0218 */
[----:B------:R2:W4:Y:S01]  /*5280*/  LDG.E.CONSTANT R9, desc[UR10][R24.64] ;  /* 0x0000000a18097981 */ /* 0x000522000c1e9900 */
[----:B0-----:R-:W-:-:S05]  /*5290*/  IMAD.WIDE R14, R8, 0x4, R24 ;  /* 0x00000004080e7825 */ /* 0x001fca00078e0218 */
[----:B------:R3:W5:Y:S01]  /*52a0*/  LDG.E.CONSTANT R18, desc[UR10][R14.64] ;  /* 0x0000000a0e127981 */ /* 0x000762000c1e9900 */
[----:B------:R-:W-:-:S05]  /*52b0*/  IMAD.WIDE R12, R8, 0x4, R14 ;  /* 0x00000004080c7825 */ /* 0x000fca00078e020e */
[----:B------:R0:W5:Y:S01]  /*52c0*/  LDG.E.CONSTANT R19, desc[UR10][R12.64] ;  /* 0x0000000a0c137981 */ /* 0x000162000c1e9900 */
[----:B------:R-:W-:-:S05]  /*52d0*/  IMAD.WIDE R10, R8, 0x4, R12 ;  /* 0x00000004080a7825 */ /* 0x000fca00078e020c */
[----:B------:R0:W5:Y:S01]  /*52e0*/  LDG.E.CONSTANT R20, desc[UR10][R10.64] ;  /* 0x0000000a0a147981 */ /* 0x000162000c1e9900 */
[----:B------:R-:W-:-:S04]  /*52f0*/  UIADD3 UR6, UPT, UPT, UR6, 0x40, URZ ;  /* 0x0000004006067890 */ /* 0x000fc8000fffe0ff */
[----:B-1----:R-:W-:-:S06]  /*5300*/  ULEA UR6, UR7, UR6, 0x18 ;  /* 0x0000000607067291 */ /* 0x002fcc000f8ec0ff */
[----:B------:R-:W-:-:S05]  /*5310*/  LEA R23, R23, UR6, 0x2 ;  /* 0x0000000617177c11 */ /* 0x000fca000f8e10ff */
[----:B------:R-:W4:Y:S04]  /*5320*/  LDS R22, [R23] ;  /* 0x0000000017167984 */ /* 0x000f280000000800 */
[----:B--2---:R-:W5:Y:S04]  /*5330*/  LDS R25, [R23+0x4] ;  /* 0x0000040017197984 */ /* 0x004f680000000800 */
[----:B------:R-:W1:Y:S04]  /*5340*/  LDS R24, [R23+0x8] ;  /* 0x0000080017187984 */ /* 0x000e680000000800 */
[----:B------:R-:W2:Y:S01]  /*5350*/  LDS R27, [R23+0xc] ;  /* 0x00000c00171b7984 */ /* 0x000ea20000000800 */
[----:B---3--:R-:W-:-:S04]  /*5360*/  IMAD.WIDE R14, R21, 0x4, R16 ;  /* 0x00000004150e7825 */ /* 0x008fc800078e0210 */
[----:B0-----:R-:W-:-:S04]  /*5370*/  IMAD.WIDE R12, R8, 0x4, R14 ;  /* 0x00000004080c7825 */ /* 0x001fc800078e020e */
[----:B------:R-:W-:-:S04]  /*5380*/  IMAD.WIDE R10, R8, 0x4, R12 ;  /* 0x00000004080a7825 */ /* 0x000fc800078e020c */
[----:B------:R-:W-:-:S04]  /*5390*/  IMAD.WIDE R16, R8, 0x4, R10 ;  /* 0x0000000408107825 */ /* 0x000fc800078e020a */
[----:B----4-:R-:W-:Y:S01]  /*53a0*/  FADD R9, R22, -R9 ;  /* 0x8000000916097221 */ /* 0x010fe20000000000 */
[----:B-----5:R-:W-:-:S04]  /*53b0*/  FADD R25, R25, -R18 ;  /* 0x8000001219197221 */ /* 0x020fc80000000000 */
[----:B------:R0:W-:Y:S01]  /*53c0*/  STG.E desc[UR10][R14.64], R9 ;  /* 0x000000090e007986 */ /* 0x0001e2000c10190a */
[----:B-1----:R-:W-:-:S03]  /*53d0*/  FADD R19, R24, -R19 ;  /* 0x8000001318137221 */ /* 0x002fc60000000000 */
[----:B------:R0:W-:Y:S01]  /*53e0*/  STG.E desc[UR10][R12.64], R25 ;  /* 0x000000190c007986 */ /* 0x0001e2000c10190a */
[----:B--2---:R-:W-:-:S03]  /*53f0*/  FADD R27, R27, -R20 ;  /* 0x800000141b1b7221 */ /* 0x004fc60000000000 */
[----:B------:R0:W-:Y:S04]  /*5400*/  STG.E desc[UR10][R10.64], R19 ;  /* 0x000000130a007986 */ /* 0x0001e8000c10190a */
[----:B------:R0:W-:Y:S02]  /*5410*/  STG.E desc[UR10][R16.64], R27 ;  /* 0x0000001b10007986 */ /* 0x0001e4000c10190a */
.L_x_48:
[----:B------:R-:W-:Y:S05]  /*5420*/  BSYNC.RECONVERGENT B1 ;  /* 0x0000000000017941 */ /* 0x000fea0003800200 */
.L_x_47:
[----:B------:R-:W-:-:S04]  /*5430*/  IADD3 R5, PT, PT, R5, UR4, RZ ;  /* 0x0000000405057c10 */ /* 0x000fc8000fffe0ff */
[----:B------:R-:W-:-:S13]  /*5440*/  ISETP.GE.AND P0, PT, R5, R8, PT ;  /* 0x000000080500720c */ /* 0x000fda0003f06270 */
[----:B------:R-:W-:Y:S05]  /*5450*/  @!P0 BRA `(.L_x_76) ;  /* 0xffffffac00c48947 */ /* 0x000fea000383ffff */
.L_x_2:
[----:B------:R-:W-:Y:S05]  /*5460*/  BSYNC.RECONVERGENT B0 ;  /* 0x0000000000007941 */ /* 0x000fea0003800200 */
.L_x_1:
[----:B------:R-:W5:Y:S01]  /*5470*/  LDCU UR6, c[0x0][0x374] ;  /* 0x00006e80ff0677ac */ /* 0x000f620008000800 */
[----:B------:R-:W-:Y:S01]  /*5480*/  BAR.SYNC.DEFER_BLOCKING 0x0 ;  /* 0x0000000000007b1d */ /* 0x000fe20000010000 */
[----:B------:R-:W-:-:S05]  /*5490*/  IADD3 R2, PT, PT, R2, 0x1, RZ ;  /* 0x0000000102027810 */ /* 0x000fca0007ffe0ff */
[----:B------:R-:W0:Y:S01]  /*54a0*/  LDCU UR7, c[0x0][0x39c] ;  /* 0x00007380ff0777ac */ /* 0x000e220008000800 */
[----:B-----5:R-:W-:-:S04]  /*54b0*/  ULEA UR5, UR6, UR5, 0x4 ;  /* 0x0000000506057291 */ /* 0x020fc8000f8e20ff */
[----:B0-----:R-:W-:-:S09]  /*54c0*/  UISETP.GE.AND UP1, UPT, UR5, UR7, UPT ;  /* 0x000000070500728c */ /* 0x001fd2000bf26270 */
[----:B------:R-:W-:Y:S05]  /*54d0*/  BRA.U !UP1, `(.L_x_77) ;  /* 0xffffffad091c7547 */ /* 0x000fea000b83ffff */
[----:B------:R-:W-:Y:S05]  /*54e0*/  EXIT ;  /* 0x000000000000794d */ /* 0x000fea0003800000 */
.L_x_78:
        /* <DEDUP_REMOVED lines=9> */
.L_x_131:


//--------------------- .text.eri_many_series_one_param_time_major_f32 --------------------------
	.section	.text.eri_many_series_one_param_time_major_f32,"ax",@progbits
	.align	128
        .global         eri_many_series_one_param_time_major_f32
        .type           eri_many_series_one_param_time_major_f32,@function
        .size           eri_many_series_one_param_time_major_f32,(.L_x_132 - eri_many_series_one_param_time_major_f32)
        .other          eri_many_series_one_param_time_major_f32,@"STO_CUDA_ENTRY STV_DEFAULT"
eri_many_series_one_param_time_major_f32:
.text.eri_many_series_one_param_time_major_f32:
[----:B------:R-:W-:Y:S01]  /*0000*/  LDC R1, c[0x0][0x37c] ;  /* 0x0000df00ff017b82 */ /* 0x000fe20000000800 */
[----:B------:R-:W0:Y:S07]  /*0010*/  S2R R3, SR_TID.X ;  /* 0x0000000000037919 */ /* 0x000e2e0000002100 */
[----:B------:R-:W0:Y:S01]  /*0020*/  S2UR UR4, SR_CTAID.X ;  /* 0x00000000000479c3 */ /* 0x000e220000002500 */
[----:B------:R-:W1:Y:S07]  /*0030*/  LDCU UR5, c[0x0][0x398] ;  /* 0x00007300ff0577ac */ /* 0x000e6e0008000800 */
[----:B------:R-:W0:Y:S02]  /*0040*/  LDC R0, c[0x0][0x360] ;  /* 0x0000d800ff007b82 */ /* 0x000e240000000800 */
[----:B0-----:R-:W-:-:S05]  /*0050*/  IMAD R0, R0, UR4, R3 ;  /* 0x0000000400007c24 */ /* 0x001fca000f8e0203 */
[----:B-1----:R-:W-:-:S13]  /*0060*/  ISETP.GE.AND P0, PT, R0, UR5, PT ;  /* 0x0000000500007c0c */ /* 0x002fda000bf06270 */
[----:B------:R-:W-:Y:S05]  /*0070*/  @P0 EXIT ;  /* 0x000000000000094d */ /* 0x000fea0003800000 */
[----:B------:R-:W0:Y:S01]  /*0080*/  LDC.64 R4, c[0x0][0x3a0] ;  /* 0x0000e800ff047b82 */ /* 0x000e220000000a00 */
[----:B------:R-:W1:Y:S01]  /*0090*/  LDCU.64 UR6, c[0x0][0x358] ;  /* 0x00006b00ff0677ac */ /* 0x000e620008000a00 */
[----:B------:R-:W2:Y:S06]  /*00a0*/  LDCU UR5, c[0x0][0x3a8] ;  /* 0x00007500ff0577ac */ /* 0x000eac0008000800 */
[----:B------:R-:W3:Y:S08]  /*00b0*/  S2UR UR4, SR_CTAID.Y ;  /* 0x00000000000479c3 */ /* 0x000ef00000002600 */
[----:B------:R-:W4:Y:S01]  /*00c0*/  LDC R6, c[0x0][0x39c] ;  /* 0x0000e700ff067b82 */ /* 0x000f220000000800 */
[----:B0-----:R-:W-:-:S05]  /*00d0*/  IMAD.WIDE R4, R0, 0x4, R4 ;  /* 0x0000000400047825 */ /* 0x001fca00078e0204 */
[----:B-1----:R-:W2:Y:S01]  /*00e0*/  LDG.E.CONSTANT R2, desc[UR6][R4.64] ;  /* 0x0000000604027981 */ /* 0x002ea2000c1e9900 */
[----:B---3--:R-:W-:-:S06]  /*00f0*/  USHF.L.U32 UR4, UR4, 0x4, URZ ;  /* 0x0000000404047899 */ /* 0x008fcc00080006ff */
[----:B----4-:R-:W-:Y:S02]  /*0100*/  ISETP.LE.AND P0, PT, R6, UR4, PT ;  /* 0x0000000406007c0c */ /* 0x010fe4000bf03270 */
[----:B--2---:R-:W-:-:S11]  /*0110*/  IADD3 R2, PT, PT, R2, UR5, RZ ;  /* 0x0000000502027c10 */ /* 0x004fd6000fffe0ff */
[----:B------:R-:W-:Y:S05]  /*0120*/  @P0 EXIT ;  /* 0x000000000000094d */ /* 0x000fea0003800000 */
[----:B------:R-:W0:Y:S01]  /*0130*/  LDCU.64 UR8, c[0x0][0x3b0] ;  /* 0x00007600ff0877ac */ /* 0x000e220008000a00 */
[----:B------:R-:W-:Y:S01]  /*0140*/  MOV R3, UR4 ;  /* 0x0000000400037c02 */ /* 0x000fe20008000f00 */
[----:B0-----:R-:W-:-:S04]  /*0150*/  UISETP.NE.U32.AND UP0, UPT, UR8, URZ, UPT ;  /* 0x000000ff0800728c */ /* 0x001fc8000bf05070 */
[----:B------:R-:W-:-:S09]  /*0160*/  UISETP.NE.AND.EX UP0, UPT, UR9, URZ, UPT, UP0 ;  /* 0x000000ff0900728c */ /* 0x000fd2000bf05300 */
[----:B------:R-:W-:Y:S05]  /*0170*/  BRA.U UP0, `(.L_x_79) ;  /* 0x0000000900e87547 */ /* 0x000fea000b800000 */
[----:B------:R-:W-:Y:S02]  /*0180*/  LOP3.LUT R5, RZ, R3, RZ, 0x33, !PT ;  /* 0x00000003ff057212 */ /* 0x000fe400078e33ff */
[----:B------:R-:W-:Y:S02]  /*0190*/  IADD3 R4, PT, PT, -R3, R6, RZ ;  /* 0x0000000603047210 */ /* 0x000fe40007ffe1ff */
[----:B------:R-:W-:-:S07]  /*01a0*/  IADD3 R5, PT, PT, R2, R5, RZ ;  /* 0x0000000502057210 */ /* 0x000fce0007ffe0ff */
.L_x_94:
[----:B0-----:R-:W0:Y:S01]  /*01b0*/  LDC R6, c[0x0][0x39c] ;  /* 0x0000e700ff067b82 */ /* 0x001e220000000800 */
[----:B-1----:R-:W1:Y:S01]  /*01c0*/  LDCU.64 UR4, c[0x0][0x3b8] ;  /* 0x00007700ff0477ac */ /* 0x002e620008000a00 */
[----:B------:R-:W-:Y:S01]  /*01d0*/  LOP3.LUT R7, RZ, R3, RZ, 0x33, !PT ;  /* 0x00000003ff077212 */ /* 0x000fe200078e33ff */
[----:B------:R-:W-:Y:S01]  /*01e0*/  BSSY.RECONVERGENT B0, `(.L_x_80) ;  /* 0x0000059000007945 */ /* 0x000fe20003800200 */
[----:B------:R-:W-:Y:S02]  /*01f0*/  IADD3 R9, PT, PT, -R3, RZ, RZ ;  /* 0x000000ff03097210 */ /* 0x000fe40007ffe1ff */
[----:B------:R-:W-:Y:S02]  /*0200*/  VIADDMNMX R7, R2, R7, RZ, !PT ;  /* 0x0000000702077246 */ /* 0x000fe400078001ff */
[----:B---3--:R-:W-:Y:S02]  /*0210*/  VIMNMX R10, PT, PT, R4, 0x10, PT ;  /* 0x00000010040a7848 */ /* 0x008fe40003fe0100 */
[----:B------:R-:W-:-:S04]  /*0220*/  VIMNMX R11, PT, PT, RZ, R5, !PT ;  /* 0x00000005ff0b7248 */ /* 0x000fc80007fe0100 */
[----:B------:R-:W-:Y:S02]  /*0230*/  VIMNMX R11, PT, PT, R10, R11, PT ;  /* 0x0000000b0a0b7248 */ /* 0x000fe40003fe0100 */
[----:B-1----:R-:W-:-:S04]  /*0240*/  ISETP.NE.U32.AND P0, PT, RZ, UR4, PT ;  /* 0x00000004ff007c0c */ /* 0x002fc8000bf05070 */
[----:B------:R-:W-:Y:S02]  /*0250*/  ISETP.NE.AND.EX P0, PT, RZ, UR5, PT, P0 ;  /* 0x00000005ff007c0c */ /* 0x000fe4000bf05300 */
[----:B0-----:R-:W-:-:S04]  /*0260*/  VIADDMNMX R8, R9, R6, 0x10, PT ;  /* 0x0000001009087446 */ /* 0x001fc80003800106 */
[----:B------:R-:W-:-:S04]  /*0270*/  VIMNMX R9, PT, PT, R8, R7, PT ;  /* 0x0000000708097248 */ /* 0x000fc80003fe0100 */
[----:B------:R-:W-:-:S13]  /*0280*/  ISETP.GT.AND P1, PT, R9, RZ, P0 ;  /* 0x000000ff0900720c */ /* 0x000fda0000724270 */
[----:B--2---:R-:W-:Y:S05]  /*0290*/  @!P1 BRA `(.L_x_81) ;  /* 0x0000000400349947 */ /* 0x004fea0003800000 */
[C---:B------:R-:W-:Y:S01]  /*02a0*/  IADD3 R12, PT, PT, R11.reuse, -0x1, RZ ;  /* 0xffffffff0b0c7810 */ /* 0x040fe20007ffe0ff */
[----:B------:R-:W-:Y:S01]  /*02b0*/  BSSY.RECONVERGENT B1, `(.L_x_82) ;  /* 0x000001f000017945 */ /* 0x000fe20003800200 */
[----:B------:R-:W-:Y:S01]  /*02c0*/  HFMA2 R21, -RZ, RZ, 0, 0 ;  /* 0x00000000ff157431 */ /* 0x000fe200000001ff */
[----:B------:R-:W-:Y:S02]  /*02d0*/  LOP3.LUT P1, R20, R11, 0x7, RZ, 0xc0, !PT ;  /* 0x000000070b147812 */ /* 0x000fe4000782c0ff */
[----:B------:R-:W-:-:S13]  /*02e0*/  ISETP.GE.U32.AND P2, PT, R12, 0x7, PT ;  /* 0x000000070c00780c */ /* 0x000fda0003f46070 */
[----:B------:R-:W-:Y:S05]  /*02f0*/  @!P2 BRA `(.L_x_83) ;  /* 0x000000000068a947 */ /* 0x000fea0003800000 */
[----:B------:R-:W0:Y:S01]  /*0300*/  LDC R22, c[0x0][0x398] ;  /* 0x0000e600ff167b82 */ /* 0x000e220000000800 */
[----:B------:R-:W-:-:S04]  /*0310*/  LOP3.LUT R21, R11, 0xfffffff8, RZ, 0xc0, !PT ;  /* 0xfffffff80b157812 */ /* 0x000fc800078ec0ff */
[----:B------:R-:W-:-:S03]  /*0320*/  IADD3 R24, PT, PT, -R21, RZ, RZ ;  /* 0x000000ff15187210 */ /* 0x000fc60007ffe1ff */
[----:B------:R-:W1:Y:S01]  /*0330*/  LDC.64 R12, c[0x0][0x3b8] ;  /* 0x0000ee00ff0c7b82 */ /* 0x000e620000000a00 */
[----:B0-----:R-:W-:-:S07]  /*0340*/  IMAD R23, R3, R22, R0 ;  /* 0x0000001603177224 */ /* 0x001fce00078e0200 */
.L_x_84:
[----:B-12---:R-:W-:Y:S01]  /*0350*/  IMAD.WIDE R18, R23, 0x4, R12 ;  /* 0x0000000417127825 */ /* 0x006fe200078e020c */
[----:B------:R-:W-:Y:S02]  /*0360*/  MOV R25, 0x7fc00000 ;  /* 0x7fc0000000197802 */ /* 0x000fe40000000f00 */
[----:B------:R-:W-:Y:S02]  /*0370*/  IADD3 R24, PT, PT, R24, 0x8, RZ ;  /* 0x0000000818187810 */ /* 0x000fe40007ffe0ff */
[C---:B------:R-:W-:Y:S01]  /*0380*/  LEA R23, R22.reuse, R23, 0x3 ;  /* 0x0000001716177211 */ /* 0x040fe200078e18ff */
[----:B------:R-:W-:Y:S01]  /*0390*/  IMAD.WIDE R14, R22, 0x4, R18 ;  /* 0x00000004160e7825 */ /* 0x000fe200078e0212 */
[----:B------:R0:W-:Y:S01]  /*03a0*/  STG.E desc[UR6][R18.64], R25 ;  /* 0x0000001912007986 */ /* 0x0001e2000c101906 */
[----:B------:R-:W-:-:S03]  /*03b0*/  ISETP.NE.AND P2, PT, R24, RZ, PT ;  /* 0x000000ff1800720c */ /* 0x000fc60003f45270 */
[----:B------:R1:W-:Y:S01]  /*03c0*/  STG.E desc[UR6][R14.64], R25 ;  /* 0x000000190e007986 */ /* 0x0003e2000c101906 */
[----:B------:R-:W-:-:S05]  /*03d0*/  IMAD.WIDE R16, R22, 0x4, R14 ;  /* 0x0000000416107825 */ /* 0x000fca00078e020e */
[----:B------:R2:W-:Y:S01]  /*03e0*/  STG.E desc[UR6][R16.64], R25 ;  /* 0x0000001910007986 */ /* 0x0005e2000c101906 */
[----:B0-----:R-:W-:-:S05]  /*03f0*/  IMAD.WIDE R18, R22, 0x4, R16 ;  /* 0x0000000416127825 */ /* 0x001fca00078e0210 */
[----:B------:R0:W-:Y:S01]  /*0400*/  STG.E desc[UR6][R18.64], R25 ;  /* 0x0000001912007986 */ /* 0x0001e2000c101906 */
[----:B-1----:R-:W-:-:S05]  /*0410*/  IMAD.WIDE R14, R22, 0x4, R18 ;  /* 0x00000004160e7825 */ /* 0x002fca00078e0212 */
[----:B------:R1:W-:Y:S01]  /*0420*/  STG.E desc[UR6][R14.64], R25 ;  /* 0x000000190e007986 */ /* 0x0003e2000c101906 */
[----:B--2---:R-:W-:-:S05]  /*0430*/  IMAD.WIDE R16, R22, 0x4, R14 ;  /* 0x0000000416107825 */ /* 0x004fca00078e020e */
[----:B------:R2:W-:Y:S01]  /*0440*/  STG.E desc[UR6][R16.64], R25 ;  /* 0x0000001910007986 */ /* 0x0005e2000c101906 */
[----:B0-----:R-:W-:-:S05]  /*0450*/  IMAD.WIDE R18, R22, 0x4, R16 ;  /* 0x0000000416127825 */ /* 0x001fca00078e0210 */
[----:B------:R2:W-:Y:S01]  /*0460*/  STG.E desc[UR6][R18.64], R25 ;  /* 0x0000001912007986 */ /* 0x0005e2000c101906 */
[----:B-1----:R-:W-:-:S05]  /*0470*/  IMAD.WIDE R14, R22, 0x4, R18 ;  /* 0x00000004160e7825 */ /* 0x002fca00078e0212 */
[----:B------:R2:W-:Y:S01]  /*0480*/  STG.E desc[UR6][R14.64], R25 ;  /* 0x000000190e007986 */ /* 0x0005e2000c101906 */
[----:B------:R-:W-:Y:S05]  /*0490*/  @P2 BRA `(.L_x_84) ;  /* 0xfffffffc00ac2947 */ /* 0x000fea000383ffff */
.L_x_83:
[----:B------:R-:W-:Y:S05]  /*04a0*/  BSYNC.RECONVERGENT B1 ;  /* 0x0000000000017941 */ /* 0x000fea0003800200 */
.L_x_82:
[----:B------:R-:W-:Y:S05]  /*04b0*/  @!P1 BRA `(.L_x_81) ;  /* 0x0000000000ac9947 */ /* 0x000fea0003800000 */
[----:B------:R-:W-:Y:S01]  /*04c0*/  ISETP.GE.U32.AND P1, PT, R20, 0x4, PT ;  /* 0x000000041400780c */ /* 0x000fe20003f26070 */
[----:B------:R-:W-:Y:S01]  /*04d0*/  BSSY.RECONVERGENT B1, `(.L_x_85) ;  /* 0x0000011000017945 */ /* 0x000fe20003800200 */
[----:B------:R-:W-:-:S11]  /*04e0*/  LOP3.LUT P2, R20, R11, 0x3, RZ, 0xc0, !PT ;  /* 0x000000030b147812 */ /* 0x000fd6000784c0ff */
[----:B------:R-:W-:Y:S05]  /*04f0*/  @!P1 BRA `(.L_x_86) ;  /* 0x0000000000389947 */ /* 0x000fea0003800000 */
[----:B--2---:R-:W0:Y:S01]  /*0500*/  LDC R15, c[0x0][0x398] ;  /* 0x0000e600ff0f7b82 */ /* 0x004e220000000800 */
[C---:B------:R-:W-:Y:S02]  /*0510*/  IADD3 R13, PT, PT, R21.reuse, R3, RZ ;  /* 0x00000003150d7210 */ /* 0x040fe40007ffe0ff */
[----:B------:R-:W-:Y:S02]  /*0520*/  MOV R23, 0x7fc00000 ;  /* 0x7fc0000000177802 */ /* 0x000fe40000000f00 */
[----:B------:R-:W-:-:S03]  /*0530*/  IADD3 R21, PT, PT, R21, 0x4, RZ ;  /* 0x0000000415157810 */ /* 0x000fc60007ffe0ff */
[----:B------:R-:W1:Y:S01]  /*0540*/  LDC.64 R18, c[0x0][0x3b8] ;  /* 0x0000ee00ff127b82 */ /* 0x000e620000000a00 */
[----:B0-----:R-:W-:-:S04]  /*0550*/  IMAD R13, R13, R15, R0 ;  /* 0x0000000f0d0d7224 */ /* 0x001fc800078e0200 */
[----:B-1----:R-:W-:-:S05]  /*0560*/  IMAD.WIDE R18, R13, 0x4, R18 ;  /* 0x000000040d127825 */ /* 0x002fca00078e0212 */
[----:B------:R0:W-:Y:S01]  /*0570*/  STG.E desc[UR6][R18.64], R23 ;  /* 0x0000001712007986 */ /* 0x0001e2000c101906 */
[----:B------:R-:W-:-:S05]  /*0580*/  IMAD.WIDE R16, R15, 0x4, R18 ;  /* 0x000000040f107825 */ /* 0x000fca00078e0212 */
[----:B------:R0:W-:Y:S01]  /*0590*/  STG.E desc[UR6][R16.64], R23 ;  /* 0x0000001710007986 */ /* 0x0001e2000c101906 */
[----:B------:R-:W-:-:S05]  /*05a0*/  IMAD.WIDE R12, R15, 0x4, R16 ;  /* 0x000000040f0c7825 */ /* 0x000fca00078e0210 */
[----:B------:R0:W-:Y:S01]  /*05b0*/  STG.E desc[UR6][R12.64], R23 ;  /* 0x000000170c007986 */ /* 0x0001e2000c101906 */
[----:B------:R-:W-:-:S05]  /*05c0*/  IMAD.WIDE R14, R15, 0x4, R12 ;  /* 0x000000040f0e7825 */ /* 0x000fca00078e020c */
[----:B------:R0:W-:Y:S02]  /*05d0*/  STG.E desc[UR6][R14.64], R23 ;  /* 0x000000170e007986 */ /* 0x0001e4000c101906 */
.L_x_86:
[----:B------:R-:W-:Y:S05]  /*05e0*/  BSYNC.RECONVERGENT B1 ;  /* 0x0000000000017941 */ /* 0x000fea0003800200 */
.L_x_85:
[----:B------:R-:W-:Y:S05]  /*05f0*/  @!P2 BRA `(.L_x_81) ;  /* 0x00000000005ca947 */ /* 0x000fea0003800000 */
[----:B0-----:R-:W-:Y:S01]  /*0600*/  LOP3.LUT R12, R11, 0x1, RZ, 0xc0, !PT ;  /* 0x000000010b0c7812 */ /* 0x001fe200078ec0ff */
[----:B------:R-:W-:Y:S01]  /*0610*/  BSSY.RECONVERGENT B1, `(.L_x_87) ;  /* 0x0000010000017945 */ /* 0x000fe20003800200 */
[----:B------:R-:W-:Y:S02]  /*0620*/  ISETP.NE.AND P1, PT, R20, 0x1, PT ;  /* 0x000000011400780c */ /* 0x000fe40003f25270 */
[----:B------:R-:W-:-:S13]  /*0630*/  ISETP.NE.U32.AND P2, PT, R12, 0x1, PT ;  /* 0x000000010c00780c */ /* 0x000fda0003f45070 */
[----:B--2---:R-:W0:Y:S08]  /*0640*/  @!P2 LDC R18, c[0x0][0x398] ;  /* 0x0000e600ff12ab82 */ /* 0x004e300000000800 */
[----:B------:R-:W1:Y:S01]  /*0650*/  @!P2 LDC.64 R12, c[0x0][0x3b8] ;  /* 0x0000ee00ff0cab82 */ /* 0x000e620000000a00 */
[----:B------:R-:W-:Y:S05]  /*0660*/  @!P1 BRA `(.L_x_88) ;  /* 0x0000000000289947 */ /* 0x000fea0003800000 */
[----:B------:R-:W2:Y:S01]  /*0670*/  LDC R19, c[0x0][0x398] ;  /* 0x0000e600ff137b82 */ /* 0x000ea20000000800 */
[C---:B------:R-:W-:Y:S02]  /*0680*/  IADD3 R15, PT, PT, R21.reuse, R3, RZ ;  /* 0x00000003150f7210 */ /* 0x040fe40007ffe0ff */
[----:B------:R-:W-:Y:S02]  /*0690*/  MOV R23, 0x7fc00000 ;  /* 0x7fc0000000177802 */ /* 0x000fe40000000f00 */
[----:B------:R-:W-:-:S03]  /*06a0*/  IADD3 R21, PT, PT, R21, 0x2, RZ ;  /* 0x0000000215157810 */ /* 0x000fc60007ffe0ff */
[----:B------:R-:W3:Y:S01]  /*06b0*/  LDC.64 R16, c[0x0][0x3b8] ;  /* 0x0000ee00ff107b82 */ /* 0x000ee20000000a00 */
[----:B--2---:R-:W-:-:S04]  /*06c0*/  IMAD R15, R15, R19, R0 ;  /* 0x000000130f0f7224 */ /* 0x004fc800078e0200 */
[----:B---3--:R-:W-:-:S05]  /*06d0*/  IMAD.WIDE R16, R15, 0x4, R16 ;  /* 0x000000040f107825 */ /* 0x008fca00078e0210 */
[----:B------:R2:W-:Y:S01]  /*06e0*/  STG.E desc[UR6][R16.64], R23 ;  /* 0x0000001710007986 */ /* 0x0005e2000c101906 */
[----:B------:R-:W-:-:S05]  /*06f0*/  IMAD.WIDE R14, R19, 0x4, R16 ;  /* 0x00000004130e7825 */ /* 0x000fca00078e0210 */
[----:B------:R2:W-:Y:S02]  /*0700*/  STG.E desc[UR6][R14.64], R23 ;  /* 0x000000170e007986 */ /* 0x0005e4000c101906 */
.L_x_88:
[----:B------:R-:W-:Y:S05]  /*0710*/  BSYNC.RECONVERGENT B1 ;  /* 0x0000000000017941 */ /* 0x000fea0003800200 */
.L_x_87:
[----:B------:R-:W-:Y:S02]  /*0720*/  @!P2 IADD3 R21, PT, PT, R21, R3, RZ ;  /* 0x000000031515a210 */ /* 0x000fe40007ffe0ff */
[----:B--2---:R-:W-:-:S03]  /*0730*/  @!P2 MOV R15, 0x7fc00000 ;  /* 0x7fc00000000fa802 */ /* 0x004fc60000000f00 */
[----:B0-----:R-:W-:-:S04]  /*0740*/  @!P2 IMAD R21, R21, R18, R0 ;  /* 0x000000121515a224 */ /* 0x001fc800078e0200 */
[----:B-1----:R-:W-:-:S05]  /*0750*/  @!P2 IMAD.WIDE R12, R21, 0x4, R12 ;  /* 0x00000004150ca825 */ /* 0x002fca00078e020c */
[----:B------:R1:W-:Y:S02]  /*0760*/  @!P2 STG.E desc[UR6][R12.64], R15 ;  /* 0x0000000f0c00a986 */ /* 0x0003e4000c101906 */
.L_x_81:
[----:B------:R-:W-:Y:S05]  /*0770*/  BSYNC.RECONVERGENT B0 ;  /* 0x0000000000007941 */ /* 0x000fea0003800200 */
.L_x_80:
[----:B------:R-:W-:Y:S01]  /*0780*/  ISETP.LT.AND P0, PT, R7, R8, P0 ;  /* 0x000000080700720c */ /* 0x000fe20000701270 */
[----:B------:R-:W-:-:S12]  /*0790*/  BSSY.RECONVERGENT B0, `(.L_x_89) ;  /* 0x0000051000007945 */ /* 0x000fd80003800200 */
[----:B------:R-:W-:Y:S05]  /*07a0*/  @!P0 BRA `(.L_x_90) ;  /* 0x00000004003c8947 */ /* 0x000fea0003800000 */
[CC--:B------:R-:W-:Y:S01]  /*07b0*/  IADD3 R7, PT, PT, R10.reuse, -R11.reuse, RZ ;  /* 0x8000000b0a077210 */ /* 0x0c0fe20007ffe0ff */
[----:B------:R-:W-:Y:S01]  /*07c0*/  BSSY.RECONVERGENT B1, `(.L_x_91) ;  /* 0x0000027000017945 */ /* 0x000fe20003800200 */
[----:B------:R-:W-:Y:S02]  /*07d0*/  IADD3 R10, PT, PT, -R10, R11, RZ ;  /* 0x0000000b0a0a7210 */ /* 0x000fe40007ffe1ff */
[----:B0-2---:R-:W-:Y:S02]  /*07e0*/  LOP3.LUT P1, R18, R7, 0x3, RZ, 0xc0, !PT ;  /* 0x0000000307127812 */ /* 0x005fe4000782c0ff */
[----:B------:R-:W-:Y:S02]  /*07f0*/  ISETP.GT.U32.AND P0, PT, R10, -0x4, PT ;  /* 0xfffffffc0a00780c */ /* 0x000fe40003f04070 */
[----:B------:R-:W-:-:S09]  /*0800*/  MOV R7, R9 ;  /* 0x0000000900077202 */ /* 0x000fd20000000f00 */
[----:B------:R-:W-:Y:S05]  /*0810*/  @!P1 BRA `(.L_x_92) ;  /* 0x0000000000849947 */ /* 0x000fea0003800000 */
[----:B------:R-:W0:Y:S01]  /*0820*/  LDC R17, c[0x0][0x398] ;  /* 0x0000e600ff117b82 */ /* 0x000e220000000800 */
[----:B------:R-:W-:-:S07]  /*0830*/  IADD3 R7, PT, PT, R9, R3, RZ ;  /* 0x0000000309077210 */ /* 0x000fce0007ffe0ff */
[----:B-1----:R-:W1:Y:S08]  /*0840*/  LDC.64 R14, c[0x0][0x390] ;  /* 0x0000e400ff0e7b82 */ /* 0x002e700000000a00 */
[----:B------:R-:W2:Y:S01]  /*0850*/  LDC.64 R10, c[0x0][0x388] ;  /* 0x0000e200ff0a7b82 */ /* 0x000ea20000000a00 */
[----:B0-----:R-:W-:-:S07]  /*0860*/  IMAD R7, R7, R17, R0 ;  /* 0x0000001107077224 */ /* 0x001fce00078e0200 */
[----:B------:R-:W0:Y:S01]  /*0870*/  LDC.64 R12, c[0x0][0x3b8] ;  /* 0x0000ee00ff0c7b82 */ /* 0x000e220000000a00 */
[----:B-1----:R-:W-:-:S05]  /*0880*/  IMAD.WIDE R14, R7, 0x4, R14 ;  /* 0x00000004070e7825 */ /* 0x002fca00078e020e */
[----:B------:R-:W3:Y:S01]  /*0890*/  LDG.E.CONSTANT R16, desc[UR6][R14.64] ;  /* 0x000000060e107981 */ /* 0x000ee2000c1e9900 */
[----:B--2---:R-:W-:-:S05]  /*08a0*/  IMAD.WIDE R10, R7, 0x4, R10 ;  /* 0x00000004070a7825 */ /* 0x004fca00078e020a */
[----:B------:R-:W3:Y:S01]  /*08b0*/  LDG.E.CONSTANT R19, desc[UR6][R10.64] ;  /* 0x000000060a137981 */ /* 0x000ee2000c1e9900 */
[----:B0-----:R-:W-:Y:S01]  /*08c0*/  IMAD.WIDE R12, R7, 0x4, R12 ;  /* 0x00000004070c7825 */ /* 0x001fe200078e020c */
[----:B------:R-:W-:Y:S02]  /*08d0*/  ISETP.NE.AND P1, PT, R18, 0x1, PT ;  /* 0x000000011200780c */ /* 0x000fe40003f25270 */
[----:B------:R-:W-:Y:S01]  /*08e0*/  IADD3 R7, PT, PT, R9, 0x1, RZ ;  /* 0x0000000109077810 */ /* 0x000fe20007ffe0ff */
[----:B---3--:R-:W-:-:S05]  /*08f0*/  FADD R19, -R16, R19 ;  /* 0x0000001310137221 */ /* 0x008fca0000000100 */
[----:B------:R0:W-:Y:S05]  /*0900*/  STG.E desc[UR6][R12.64], R19 ;  /* 0x000000130c007986 */ /* 0x0001ea000c101906 */
[----:B------:R-:W-:Y:S05]  /*0910*/  @!P1 BRA `(.L_x_92) ;  /* 0x0000000000449947 */ /* 0x000fea0003800000 */
[----:B------:R-:W-:Y:S01]  /*0920*/  ISETP.NE.AND P1, PT, R18, 0x2, PT ;  /* 0x000000021200780c */ /* 0x000fe20003f25270 */
[----:B------:R-:W-:-:S04]  /*0930*/  IMAD.WIDE R14, R17, 0x4, R14 ;  /* 0x00000004110e7825 */ /* 0x000fc800078e020e */
[----:B------:R-:W-:-:S08]  /*0940*/  IMAD.WIDE R20, R17, 0x4, R10 ;  /* 0x0000000411147825 */ /* 0x000fd000078e020a */
[C---:B------:R-:W-:Y:S02]  /*0950*/  @P1 IMAD.WIDE R10, R17.reuse, 0x4, R14 ;  /* 0x00000004110a1825 */ /* 0x040fe400078e020e */
[----:B------:R-:W2:Y:S02]  /*0960*/  LDG.E.CONSTANT R14, desc[UR6][R14.64] ;  /* 0x000000060e0e7981 */ /* 0x000ea4000c1e9900 */
[C---:B0-----:R-:W-:Y:S02]  /*0970*/  @P1 IMAD.WIDE R18, R17.reuse, 0x4, R20 ;  /* 0x0000000411121825 */ /* 0x041fe400078e0214 */
[----:B------:R-:W2:Y:S04]  /*0980*/  LDG.E.CONSTANT R21, desc[UR6][R20.64] ;  /* 0x0000000614157981 */ /* 0x000ea8000c1e9900 */
[----:B------:R-:W3:Y:S04]  /*0990*/  @P1 LDG.E.CONSTANT R10, desc[UR6][R10.64] ;  /* 0x000000060a0a1981 */ /* 0x000ee8000c1e9900 */
[----:B------:R-:W3:Y:S01]  /*09a0*/  @P1 LDG.E.CONSTANT R19, desc[UR6][R18.64] ;  /* 0x0000000612131981 */ /* 0x000ee2000c1e9900 */
[----:B------:R-:W-:-:S04]  /*09b0*/  IMAD.WIDE R12, R17, 0x4, R12 ;  /* 0x00000004110c7825 */ /* 0x000fc800078e020c */
[----:B------:R-:W-:Y:S01]  /*09c0*/  @P1 IMAD.WIDE R16, R17, 0x4, R12 ;  /* 0x0000000411101825 */ /* 0x000fe200078e020c */
[C---:B------:R-:W-:Y:S02]  /*09d0*/  IADD3 R7, PT, PT, R9.reuse, 0x2, RZ ;  /* 0x0000000209077810 */ /* 0x040fe40007ffe0ff */
[----:B------:R-:W-:Y:S01]  /*09e0*/  @P1 IADD3 R7, PT, PT, R9, 0x3, RZ ;  /* 0x0000000309071810 */ /* 0x000fe20007ffe0ff */
[----:B--2---:R-:W-:Y:S01]  /*09f0*/  FADD R23, -R14, R21 ;  /* 0x000000150e177221 */ /* 0x004fe20000000100 */
[----:B---3--:R-:W-:-:S04]  /*0a00*/  @P1 FADD R25, -R10, R19 ;  /* 0x000000130a191221 */ /* 0x008fc80000000100 */
[----:B------:R2:W-:Y:S04]  /*0a10*/  STG.E desc[UR6][R12.64], R23 ;  /* 0x000000170c007986 */ /* 0x0005e8000c101906 */
[----:B------:R2:W-:Y:S02]  /*0a20*/  @P1 STG.E desc[UR6][R16.64], R25 ;  /* 0x0000001910001986 */ /* 0x0005e4000c101906 */
.L_x_92:
[----:B------:R-:W-:Y:S05]  /*0a30*/  BSYNC.RECONVERGENT B1 ;  /* 0x0000000000017941 */ /* 0x000fea0003800200 */
.L_x_91:
[----:B------:R-:W-:Y:S05]  /*0a40*/  @P0 BRA `(.L_x_90) ;  /* 0x0000000000940947 */ /* 0x000fea0003800000 */
.L_x_93:
[----:B---3--:R-:W3:Y:S01]  /*0a50*/  LDC R9, c[0x0][0x398] ;  /* 0x0000e600ff097b82 */ /* 0x008ee20000000800 */
[----:B------:R-:W-:-:S07]  /*0a60*/  IADD3 R24, PT, PT, R7, R3, RZ ;  /* 0x0000000307187210 */ /* 0x000fce0007ffe0ff */
[----:B------:R-:W4:Y:S08]  /*0a70*/  LDC.64 R10, c[0x0][0x390] ;  /* 0x0000e400ff0a7b82 */ /* 0x000f300000000a00 */
[----:B012---:R-:W0:Y:S01]  /*0a80*/  LDC.64 R12, c[0x0][0x388] ;  /* 0x0000e200ff0c7b82 */ /* 0x007e220000000a00 */
[----:B---3--:R-:W-:-:S04]  /*0a90*/  IMAD R24, R24, R9, R0 ;  /* 0x0000000918187224 */ /* 0x008fc800078e0200 */
[----:B----4-:R-:W-:-:S05]  /*0aa0*/  IMAD.WIDE R10, R24, 0x4, R10 ;  /* 0x00000004180a7825 */ /* 0x010fca00078e020a */
[----:B------:R1:W2:Y:S01]  /*0ab0*/  LDG.E.CONSTANT R25, desc[UR6][R10.64] ;  /* 0x000000060a197981 */ /* 0x0002a2000c1e9900 */
[----:B------:R-:W-:-:S04]  /*0ac0*/  IMAD.WIDE R14, R9, 0x4, R10 ;  /* 0x00000004090e7825 */ /* 0x000fc800078e020a */
[----:B0-----:R-:W-:-:S04]  /*0ad0*/  IMAD.WIDE R12, R24, 0x4, R12 ;  /* 0x00000004180c7825 */ /* 0x001fc800078e020c */
[C---:B------:R-:W-:Y:S01]  /*0ae0*/  IMAD.WIDE R18, R9.reuse, 0x4, R14 ;  /* 0x0000000409127825 */ /* 0x040fe200078e020e */
[----:B------:R-:W2:Y:S03]  /*0af0*/  LDG.E.CONSTANT R26, desc[UR6][R12.64] ;  /* 0x000000060c1a7981 */ /* 0x000ea6000c1e9900 */
[C---:B------:R-:W-:Y:S01]  /*0b00*/  IMAD.WIDE R16, R9.reuse, 0x4, R12 ;  /* 0x0000000409107825 */ /* 0x040fe200078e020c */
[----:B------:R-:W3:Y:S03]  /*0b10*/  LDG.E.CONSTANT R14, desc[UR6][R14.64] ;  /* 0x000000060e0e7981 */ /* 0x000ee6000c1e9900 */
[C---:B------:R-:W-:Y:S01]  /*0b20*/  IMAD.WIDE R22, R9.reuse, 0x4, R18 ;  /* 0x0000000409167825 */ /* 0x040fe200078e0212 */
[----:B------:R-:W3:Y:S03]  /*0b30*/  LDG.E.CONSTANT R27, desc[UR6][R16.64] ;  /* 0x00000006101b7981 */ /* 0x000ee6000c1e9900 */
[C---:B------:R-:W-:Y:S01]  /*0b40*/  IMAD.WIDE R20, R9.reuse, 0x4, R16 ;  /* 0x0000000409147825 */ /* 0x040fe200078e0210 */
[----:B------:R-:W4:Y:S04]  /*0b50*/  LDG.E.CONSTANT R18, desc[UR6][R18.64] ;  /* 0x0000000612127981 */ /* 0x000f28000c1e9900 */
[----:B------:R-:W5:Y:S01]  /*0b60*/  LDG.E.CONSTANT R22, desc[UR6][R22.64] ;  /* 0x0000000616167981 */ /* 0x000f62000c1e9900 */
[----:B-1----:R-:W-:-:S03]  /*0b70*/  IMAD.WIDE R10, R9, 0x4, R20 ;  /* 0x00000004090a7825 */ /* 0x002fc600078e0214 */
[----:B------:R-:W4:Y:S04]  /*0b80*/  LDG.E.CONSTANT R21, desc[UR6][R20.64] ;  /* 0x0000000614157981 */ /* 0x000f28000c1e9900 */
[----:B------:R0:W5:Y:S02]  /*0b90*/  LDG.E.CONSTANT R29, desc[UR6][R10.64] ;  /* 0x000000060a1d7981 */ /* 0x000164000c1e9900 */
[----:B0-----:R-:W0:Y:S02]  /*0ba0*/  LDC.64 R10, c[0x0][0x3b8] ;  /* 0x0000ee00ff0a7b82 */ /* 0x001e240000000a00 */
[----:B0-----:R-:W-:-:S04]  /*0bb0*/  IMAD.WIDE R10, R24, 0x4, R10 ;  /* 0x00000004180a7825 */ /* 0x001fc800078e020a */
[----:B------:R-:W-:-:S04]  /*0bc0*/  IMAD.WIDE R12, R9, 0x4, R10 ;  /* 0x00000004090c7825 */ /* 0x000fc800078e020a */
[----:B------:R-:W-:Y:S01]  /*0bd0*/  IMAD.WIDE R16, R9, 0x4, R12 ;  /* 0x0000000409107825 */ /* 0x000fe200078e020c */
[----:B------:R-:W-:-:S04]  /*0be0*/  IADD3 R7, PT, PT, R7, 0x4, RZ ;  /* 0x0000000407077810 */ /* 0x000fc80007ffe0ff */
[----:B------:R-:W-:Y:S01]  /*0bf0*/  ISETP.GE.AND P0, PT, R7, R8, PT ;  /* 0x000000080700720c */ /* 0x000fe20003f06270 */
[----:B--2---:R-:W-:Y:S01]  /*0c00*/  FADD R25, -R25, R26 ;  /* 0x0000001a19197221 */ /* 0x004fe20000000100 */
[----:B---3--:R-:W-:Y:S01]  /*0c10*/  FADD R27, -R14, R27 ;  /* 0x0000001b0e1b7221 */ /* 0x008fe20000000100 */
[----:B------:R-:W-:-:S03]  /*0c20*/  IMAD.WIDE R14, R9, 0x4, R16 ;  /* 0x00000004090e7825 */ /* 0x000fc600078e0210 */
[----:B------:R3:W-:Y:S04]  /*0c30*/  STG.E desc[UR6][R10.64], R25 ;  /* 0x000000190a007986 */ /* 0x0007e8000c101906 */
[----:B------:R3:W-:Y:S01]  /*0c40*/  STG.E desc[UR6][R12.64], R27 ;  /* 0x0000001b0c007986 */ /* 0x0007e2000c101906 */
[----:B----4-:R-:W-:Y:S01]  /*0c50*/  FADD R19, -R18, R21 ;  /* 0x0000001512137221 */ /* 0x010fe20000000100 */
[----:B-----5:R-:W-:-:S04]  /*0c60*/  FADD R29, -R22, R29 ;  /* 0x0000001d161d7221 */ /* 0x020fc80000000100 */
[----:B------:R3:W-:Y:S04]  /*0c70*/  STG.E desc[UR6][R16.64], R19 ;  /* 0x0000001310007986 */ /* 0x0007e8000c101906 */
[----:B------:R3:W-:Y:S01]  /*0c80*/  STG.E desc[UR6][R14.64], R29 ;  /* 0x0000001d0e007986 */ /* 0x0007e2000c101906 */
[----:B------:R-:W-:Y:S05]  /*0c90*/  @!P0 BRA `(.L_x_93) ;  /* 0xfffffffc006c8947 */ /* 0x000fea000383ffff */
.L_x_90:
[----:B------:R-:W-:Y:S05]  /*0ca0*/  BSYNC.RECONVERGENT B0 ;  /* 0x0000000000007941 */ /* 0x000fea0003800200 */
.L_x_89:
[----:B------:R-:W4:Y:S02]  /*0cb0*/  LDC R8, c[0x0][0x374] ;  /* 0x0000dd00ff087b82 */ /* 0x000f240000000800 */
[C---:B----4-:R-:W-:Y:S01]  /*0cc0*/  LEA R3, R8.reuse, R3, 0x4 ;  /* 0x0000000308037211 */ /* 0x050fe200078e20ff */
[C---:B------:R-:W-:Y:S02]  /*0cd0*/  IMAD R5, R8.reuse, -0x10, R5 ;  /* 0xfffffff008057824 */ /* 0x040fe400078e0205 */
[----:B------:R-:W-:Y:S01]  /*0ce0*/  IMAD R4, R8, -0x10, R4 ;  /* 0xfffffff008047824 */ /* 0x000fe200078e0204 */
[----:B------:R-:W-:-:S13]  /*0cf0*/  ISETP.GE.AND P0, PT, R3, R6, PT ;  /* 0x000000060300720c */ /* 0x000fda0003f06270 */
[----:B------:R-:W-:Y:S05]  /*0d00*/  @!P0 BRA `(.L_x_94) ;  /* 0xfffffff400288947 */ /* 0x000fea000383ffff */
[----:B------:R-:W-:Y:S05]  /*0d10*/  EXIT ;  /* 0x000000000000794d */ /* 0x000fea0003800000 */
.L_x_79:
[----:B------:R-:W0:Y:S02]  /*0d20*/  LDCU.64 UR4, c[0x0][0x3b8] ;  /* 0x00007700ff0477ac */ /* 0x000e240008000a00 */
[----:B0-----:R-:W-:-:S04]  /*0d30*/  UISETP.NE.U32.AND UP0, UPT, UR4, URZ, UPT ;  /* 0x000000ff0400728c */ /* 0x001fc8000bf05070 */
[----:B------:R-:W-:-:S09]  /*0d40*/  UISETP.NE.AND.EX UP0, UPT, UR5, URZ, UPT, UP0 ;  /* 0x000000ff0500728c */ /* 0x000fd2000bf05300 */
[----:B------:R-:W-:Y:S05]  /*0d50*/  BRA.U UP0, `(.L_x_95) ;  /* 0x0000000900e47547 */ /* 0x000fea000b800000 */
[----:B------:R-:W-:Y:S02]  /*0d60*/  LOP3.LUT R5, RZ, R3, RZ, 0x33, !PT ;  /* 0x00000003ff057212 */ /* 0x000fe400078e33ff */
[----:B------:R-:W-:Y:S02]  /*0d70*/  IADD3 R4, PT, PT, -R3, R6, RZ ;  /* 0x0000000603047210 */ /* 0x000fe40007ffe1ff */
[----:B------:R-:W-:-:S07]  /*0d80*/  IADD3 R5, PT, PT, R2, R5, RZ ;  /* 0x0000000502057210 */ /* 0x000fce0007ffe0ff */
.L_x_110:
[----:B0-----:R-:W0:Y:S01]  /*0d90*/  LDC R6, c[0x0][0x39c] ;  /* 0x0000e700ff067b82 */ /* 0x001e220000000800 */
[----:B------:R-:W-:Y:S01]  /*0da0*/  LOP3.LUT R7, RZ, R3, RZ, 0x33, !PT ;  /* 0x00000003ff077212 */ /* 0x000fe200078e33ff */
[----:B------:R-:W-:Y:S01]  /*0db0*/  BSSY.RECONVERGENT B0, `(.L_x_96) ;  /* 0x0000059000007945 */ /* 0x000fe20003800200 */
[----:B------:R-:W-:Y:S02]  /*0dc0*/  IADD3 R9, PT, PT, -R3, RZ, RZ ;  /* 0x000000ff03097210 */ /* 0x000fe40007ffe1ff */
[----:B------:R-:W-:Y:S02]  /*0dd0*/  VIADDMNMX R7, R2, R7, RZ, !PT ;  /* 0x0000000702077246 */ /* 0x000fe400078001ff */
[----:B------:R-:W-:Y:S02]  /*0de0*/  VIMNMX R20, PT, PT, R4, 0x10, PT ;  /* 0x0000001004147848 */ /* 0x000fe40003fe0100 */
[----:B------:R-:W-:-:S04]  /*0df0*/  VIMNMX R21, PT, PT, RZ, R5, !PT ;  /* 0x00000005ff157248 */ /* 0x000fc80007fe0100 */
[----:B------:R-:W-:Y:S02]  /*0e00*/  VIMNMX R21, PT, PT, R20, R21, PT ;  /* 0x0000001514157248 */ /* 0x000fe40003fe0100 */
[----:B0-----:R-:W-:-:S04]  /*0e10*/  VIADDMNMX R8, R9, R6, 0x10, PT ;  /* 0x0000001009087446 */ /* 0x001fc80003800106 */
[----:B------:R-:W-:-:S04]  /*0e20*/  VIMNMX R9, PT, PT, R8, R7, PT ;  /* 0x0000000708097248 */ /* 0x000fc80003fe0100 */
[----:B------:R-:W-:-:S13]  /*0e30*/  ISETP.GT.AND P0, PT, R9, RZ, PT ;  /* 0x000000ff0900720c */ /* 0x000fda0003f04270 */
[----:B-123--:R-:W-:Y:S05]  /*0e40*/  @!P0 BRA `(.L_x_97) ;  /* 0x00000004003c8947 */ /* 0x00efea0003800000 */
        /* <DEDUP_REMOVED lines=9> */
[----:B------:R-:W-:-:S05]  /*0ee0*/  MOV R25, RZ ;  /* 0x000000ff00197202 */ /* 0x000fca0000000f00 */
[----:B------:R-:W1:Y:S02]  /*0ef0*/  LDC.64 R10, c[0x0][0x3b0] ;  /* 0x0000ec00ff0a7b82 */ /* 0x000e640000000a00 */
.L_x_100:
[C---:B---3--:R-:W-:Y:S02]  /*0f00*/  IADD3 R13, PT, PT, R25.reuse, R3, RZ ;  /* 0x00000003190d7210 */ /* 0x048fe40007ffe0ff */
[----:B------:R-:W-:Y:S02]  /*0f10*/  MOV R26, 0x7fc00000 ;  /* 0x7fc00000001a7802 */ /* 0x000fe40000000f00 */
[----:B------:R-:W-:Y:S01]  /*0f20*/  IADD3 R25, PT, PT, R25, 0x8, RZ ;  /* 0x0000000819197810 */ /* 0x000fe20007ffe0ff */
[----:B0-----:R-:W-:-:S03]  /*0f30*/  IMAD R13, R13, R24, R0 ;  /* 0x000000180d0d7224 */ /* 0x001fc600078e0200 */
[----:B------:R-:W-:Y:S01]  /*0f40*/  ISETP.NE.AND P0, PT, R25, R23, PT ;  /* 0x000000171900720c */ /* 0x000fe20003f05270 */
[----:B-1----:R-:W-:-:S05]  /*0f50*/  IMAD.WIDE R14, R13, 0x4, R10 ;  /* 0x000000040d0e7825 */ /* 0x002fca00078e020a */
[----:B------:R0:W-:Y:S01]  /*0f60*/  STG.E desc[UR6][R14.64], R26 ;  /* 0x0000001a0e007986 */ /* 0x0001e2000c101906 */
[----:B------:R-:W-:-:S05]  /*0f70*/  IMAD.WIDE R12, R24, 0x4, R14 ;  /* 0x00000004180c7825 */ /* 0x000fca00078e020e */
[----:B------:R1:W-:Y:S01]  /*0f80*/  STG.E desc[UR6][R12.64], R26 ;  /* 0x0000001a0c007986 */ /* 0x0003e2000c101906 */
[----:B------:R-:W-:-:S05]  /*0f90*/  IMAD.WIDE R18, R24, 0x4, R12 ;  /* 0x0000000418127825 */ /* 0x000fca00078e020c */
[----:B------:R2:W-:Y:S01]  /*0fa0*/  STG.E desc[UR6][R18.64], R26 ;  /* 0x0000001a12007986 */ /* 0x0005e2000c101906 */
[----:B------:R-:W-:-:S05]  /*0fb0*/  IMAD.WIDE R16, R24, 0x4, R18 ;  /* 0x0000000418107825 */ /* 0x000fca00078e0212 */
[----:B------:R-:W-:Y:S01]  /*0fc0*/  STG.E desc[UR6][R16.64], R26 ;  /* 0x0000001a10007986 */ /* 0x000fe2000c101906 */
        /* <DEDUP_REMOVED lines=8> */
[----:B------:R-:W-:Y:S05]  /*1050*/  @P0 BRA `(.L_x_100) ;  /* 0xfffffffc00a80947 */ /* 0x000fea000383ffff */
.L_x_99:
[----:B------:R-:W-:Y:S05]  /*1060*/  BSYNC.RECONVERGENT B1 ;  /* 0x0000000000017941 */ /* 0x000fea0003800200 */
.L_x_98:
[----:B---3--:R-:W-:Y:S01]  /*1070*/  LOP3.LUT R18, R21, 0x3, RZ, 0xc0, !PT ;  /* 0x0000000315127812 */ /* 0x008fe200078ec0ff */
[----:B------:R-:W-:Y:S06]  /*1080*/  @!P1 BRA `(.L_x_97) ;  /* 0x0000000000ac9947 */ /* 0x000fec0003800000 */
[----:B------:R-:W-:Y:S01]  /*1090*/  ISETP.GE.U32.AND P0, PT, R22, 0x4, PT ;  /* 0x000000041600780c */ /* 0x000fe20003f06070 */
[----:B------:R-:W-:Y:S01]  /*10a0*/  BSSY.RECONVERGENT B1, `(.L_x_101) ;  /* 0x0000011000017945 */ /* 0x000fe20003800200 */
[----:B------:R-:W-:-:S11]  /*10b0*/  ISETP.NE.AND P1, PT, R18, RZ, PT ;  /* 0x000000ff1200720c */ /* 0x000fd60003f25270 */
[----:B------:R-:W-:Y:S05]  /*10c0*/  @!P0 BRA `(.L_x_102) ;  /* 0x0000000000388947 */ /* 0x000fea0003800000 */
[----:B------:R-:W0:Y:S01]  /*10d0*/  LDC R13, c[0x0][0x398] ;  /* 0x0000e600ff0d7b82 */ /* 0x000e220000000800 */
        /* <DEDUP_REMOVED lines=13> */
.L_x_102:
[----:B------:R-:W-:Y:S05]  /*11b0*/  BSYNC.RECONVERGENT B1 ;  /* 0x0000000000017941 */ /* 0x000fea0003800200 */
.L_x_101:
[----:B------:R-:W-:Y:S05]  /*11c0*/  @!P1 BRA `(.L_x_97) ;  /* 0x00000000005c9947 */ /* 0x000fea0003800000 */
[----:B0-----:R-:W-:Y:S01]  /*11d0*/  LOP3.LUT R10, R21, 0x1, RZ, 0xc0, !PT ;  /* 0x00000001150a7812 */ /* 0x001fe200078ec0ff */
[----:B------:R-:W-:Y:S01]  /*11e0*/  BSSY.RECONVERGENT B1, `(.L_x_103) ;  /* 0x0000010000017945 */ /* 0x000fe20003800200 */
[----:B------:R-:W-:Y:S02]  /*11f0*/  ISETP.NE.AND P0, PT, R18, 0x1, PT ;  /* 0x000000011200780c */ /* 0x000fe40003f05270 */
[----:B------:R-:W-:-:S13]  /*1200*/  ISETP.NE.U32.AND P1, PT, R10, 0x1, PT ;  /* 0x000000010a00780c */ /* 0x000fda0003f25070 */
[----:B------:R-:W0:Y:S08]  /*1210*/  @!P1 LDC R16, c[0x0][0x398] ;  /* 0x0000e600ff109b82 */ /* 0x000e300000000800 */
        /* <DEDUP_REMOVED lines=12> */
.L_x_104:
[----:B------:R-:W-:Y:S05]  /*12e0*/  BSYNC.RECONVERGENT B1 ;  /* 0x0000000000017941 */ /* 0x000fea0003800200 */
.L_x_103:
[----:B------:R-:W-:Y:S02]  /*12f0*/  @!P1 IADD3 R23, PT, PT, R23, R3, RZ ;  /* 0x0000000317179210 */ /* 0x000fe40007ffe0ff */
[----:B--2---:R-:W-:-:S03]  /*1300*/  @!P1 MOV R13, 0x7fc00000 ;  /* 0x7fc00000000d9802 */ /* 0x004fc60000000f00 */
[----:B0-----:R-:W-:-:S04]  /*1310*/  @!P1 IMAD R23, R23, R16, R0 ;  /* 0x0000001017179224 */ /* 0x001fc800078e0200 */
[----:B-1----:R-:W-:-:S05]  /*1320*/  @!P1 IMAD.WIDE R10, R23, 0x4, R10 ;  /* 0x00000004170a9825 */ /* 0x002fca00078e020a */
[----:B------:R1:W-:Y:S02]  /*1330*/  @!P1 STG.E desc[UR6][R10.64], R13 ;  /* 0x0000000d0a009986 */ /* 0x0003e4000c101906 */
.L_x_97:
[----:B------:R-:W-:Y:S05]  /*1340*/  BSYNC.RECONVERGENT B0 ;  /* 0x0000000000007941 */ /* 0x000fea0003800200 */
.L_x_96:
[----:B------:R-:W-:Y:S01]  /*1350*/  ISETP.GE.AND P0, PT, R7, R8, PT ;  /* 0x000000080700720c */ /* 0x000fe20003f06270 */
[----:B------:R-:W-:-:S12]  /*1360*/  BSSY.RECONVERGENT B0, `(.L_x_105) ;  /* 0x0000051000007945 */ /* 0x000fd80003800200 */
[----:B------:R-:W-:Y:S05]  /*1370*/  @P0 BRA `(.L_x_106) ;  /* 0x00000004003c0947 */ /* 0x000fea0003800000 */
[CC--:B------:R-:W-:Y:S01]  /*1380*/  IADD3 R7, PT, PT, R20.reuse, -R21.reuse, RZ ;  /* 0x8000001514077210 */ /* 0x0c0fe20007ffe0ff */
[----:B------:R-:W-:Y:S01]  /*1390*/  BSSY.RECONVERGENT B1, `(.L_x_107) ;  /* 0x0000027000017945 */ /* 0x000fe20003800200 */
[----:B------:R-:W-:Y:S02]  /*13a0*/  IADD3 R20, PT, PT, -R20, R21, RZ ;  /* 0x0000001514147210 */ /* 0x000fe40007ffe1ff */
[----:B------:R-:W-:Y:S02]  /*13b0*/  LOP3.LUT P1, R18, R7, 0x3, RZ, 0xc0, !PT ;  /* 0x0000000307127812 */ /* 0x000fe4000782c0ff */
[----:B------:R-:W-:Y:S02]  /*13c0*/  ISETP.GT.U32.AND P0, PT, R20, -0x4, PT ;  /* 0xfffffffc1400780c */ /* 0x000fe40003f04070 */
[----:B------:R-:W-:-:S09]  /*13d0*/  MOV R7, R9 ;  /* 0x0000000900077202 */ /* 0x000fd20000000f00 */
[----:B------:R-:W-:Y:S05]  /*13e0*/  @!P1 BRA `(.L_x_108) ;  /* 0x0000000000849947 */ /* 0x000fea0003800000 */
[----:B0-----:R-:W0:Y:S01]  /*13f0*/  LDC R17, c[0x0][0x398] ;  /* 0x0000e600ff117b82 */ /* 0x001e220000000800 */
[----:B------:R-:W-:-:S07]  /*1400*/  IADD3 R7, PT, PT, R9, R3, RZ ;  /* 0x0000000309077210 */ /* 0x000fce0007ffe0ff */
[----:B------:R-:W2:Y:S08]  /*1410*/  LDC.64 R14, c[0x0][0x390] ;  /* 0x0000e400ff0e7b82 */ /* 0x000eb00000000a00 */
[----:B-1----:R-:W1:Y:S01]  /*1420*/  LDC.64 R10, c[0x0][0x380] ;  /* 0x0000e000ff0a7b82 */ /* 0x002e620000000a00 */
[----:B0-----:R-:W-:-:S07]  /*1430*/  IMAD R7, R7, R17, R0 ;  /* 0x0000001107077224 */ /* 0x001fce00078e0200 */
[----:B------:R-:W0:Y:S01]  /*1440*/  LDC.64 R12, c[0x0][0x3b0] ;  /* 0x0000ec00ff0c7b82 */ /* 0x000e220000000a00 */
[----:B--2---:R-:W-:-:S05]  /*1450*/  IMAD.WIDE R14, R7, 0x4, R14 ;  /* 0x00000004070e7825 */ /* 0x004fca00078e020e */
[----:B------:R-:W2:Y:S01]  /*1460*/  LDG.E.CONSTANT R16, desc[UR6][R14.64] ;  /* 0x000000060e107981 */ /* 0x000ea2000c1e9900 */
[----:B-1----:R-:W-:-:S05]  /*1470*/  IMAD.WIDE R10, R7, 0x4, R10 ;  /* 0x00000004070a7825 */ /* 0x002fca00078e020a */
[----:B------:R-:W2:Y:S01]  /*1480*/  LDG.E.CONSTANT R19, desc[UR6][R10.64] ;  /* 0x000000060a137981 */ /* 0x000ea2000c1e9900 */
[----:B0-----:R-:W-:Y:S01]  /*1490*/  IMAD.WIDE R12, R7, 0x4, R12 ;  /* 0x00000004070c7825 */ /* 0x001fe200078e020c */
[----:B------:R-:W-:Y:S02]  /*14a0*/  ISETP.NE.AND P1, PT, R18, 0x1, PT ;  /* 0x000000011200780c */ /* 0x000fe40003f25270 */
[----:B------:R-:W-:Y:S01]  /*14b0*/  IADD3 R7, PT, PT, R9, 0x1, RZ ;  /* 0x0000000109077810 */ /* 0x000fe20007ffe0ff */
[----:B--2---:R-:W-:-:S05]  /*14c0*/  FADD R19, -R16, R19 ;  /* 0x0000001310137221 */ /* 0x004fca0000000100 */
[----:B------:R2:W-:Y:S05]  /*14d0*/  STG.E desc[UR6][R12.64], R19 ;  /* 0x000000130c007986 */ /* 0x0005ea000c101906 */
[----:B------:R-:W-:Y:S05]  /*14e0*/  @!P1 BRA `(.L_x_108) ;  /* 0x0000000000449947 */ /* 0x000fea0003800000 */
[----:B------:R-:W-:Y:S01]  /*14f0*/  ISETP.NE.AND P1, PT, R18, 0x2, PT ;  /* 0x000000021200780c */ /* 0x000fe20003f25270 */
[----:B------:R-:W-:-:S04]  /*1500*/  IMAD.WIDE R14, R17, 0x4, R14 ;  /* 0x00000004110e7825 */ /* 0x000fc800078e020e */
[----:B------:R-:W-:-:S08]  /*1510*/  IMAD.WIDE R20, R17, 0x4, R10 ;  /* 0x0000000411147825 */ /* 0x000fd000078e020a */
[C---:B------:R-:W-:Y:S02]  /*1520*/  @P1 IMAD.WIDE R10, R17.reuse, 0x4, R14 ;  /* 0x00000004110a1825 */ /* 0x040fe400078e020e */
[----:B------:R-:W3:Y:S02]  /*1530*/  LDG.E.CONSTANT R14, desc[UR6][R14.64] ;  /* 0x000000060e0e7981 */ /* 0x000ee4000c1e9900 */
[C---:B--2---:R-:W-:Y:S02]  /*1540*/  @P1 IMAD.WIDE R18, R17.reuse, 0x4, R20 ;  /* 0x0000000411121825 */ /* 0x044fe400078e0214 */
[----:B------:R-:W3:Y:S04]  /*1550*/  LDG.E.CONSTANT R21, desc[UR6][R20.64] ;  /* 0x0000000614157981 */ /* 0x000ee8000c1e9900 */
[----:B------:R-:W2:Y:S04]  /*1560*/  @P1 LDG.E.CONSTANT R10, desc[UR6][R10.64] ;  /* 0x000000060a0a1981 */ /* 0x000ea8000c1e9900 */
[----:B------:R-:W2:Y:S01]  /*1570*/  @P1 LDG.E.CONSTANT R19, desc[UR6][R18.64] ;  /* 0x0000000612131981 */ /* 0x000ea2000c1e9900 */
[----:B------:R-:W-:-:S04]  /*1580*/  IMAD.WIDE R12, R17, 0x4, R12 ;  /* 0x00000004110c7825 */ /* 0x000fc800078e020c */
[----:B------:R-:W-:Y:S01]  /*1590*/  @P1 IMAD.WIDE R16, R17, 0x4, R12 ;  /* 0x0000000411101825 */ /* 0x000fe200078e020c */
[C---:B------:R-:W-:Y:S02]  /*15a0*/  IADD3 R7, PT, PT, R9.reuse, 0x2, RZ ;  /* 0x0000000209077810 */ /* 0x040fe40007ffe0ff */
[----:B------:R-:W-:Y:S01]  /*15b0*/  @P1 IADD3 R7, PT, PT, R9, 0x3, RZ ;  /* 0x0000000309071810 */ /* 0x000fe20007ffe0ff */
[----:B---3--:R-:W-:Y:S01]  /*15c0*/  FADD R23, -R14, R21 ;  /* 0x000000150e177221 */ /* 0x008fe20000000100 */
[----:B--2---:R-:W-:-:S04]  /*15d0*/  @P1 FADD R25, -R10, R19 ;  /* 0x000000130a191221 */ /* 0x004fc80000000100 */
[----:B------:R3:W-:Y:S04]  /*15e0*/  STG.E desc[UR6][R12.64], R23 ;  /* 0x000000170c007986 */ /* 0x0007e8000c101906 */
[----:B------:R3:W-:Y:S02]  /*15f0*/  @P1 STG.E desc[UR6][R16.64], R25 ;  /* 0x0000001910001986 */ /* 0x0007e4000c101906 */
.L_x_108:
[----:B------:R-:W-:Y:S05]  /*1600*/  BSYNC.RECONVERGENT B1 ;  /* 0x0000000000017941 */ /* 0x000fea0003800200 */
.L_x_107:
[----:B------:R-:W-:Y:S05]  /*1610*/  @P0 BRA `(.L_x_106) ;  /* 0x0000000000940947 */ /* 0x000fea0003800000 */
.L_x_109:
[----:B------:R-:W4:Y:S01]  /*1620*/  LDC R9, c[0x0][0x398] ;  /* 0x0000e600ff097b82 */ /* 0x000f220000000800 */
[----:B------:R-:W-:-:S07]  /*1630*/  IADD3 R24, PT, PT, R7, R3, RZ ;  /* 0x0000000307187210 */ /* 0x000fce0007ffe0ff */
[----:B01----:R-:W0:Y:S08]  /*1640*/  LDC.64 R10, c[0x0][0x390] ;  /* 0x0000e400ff0a7b82 */ /* 0x003e300000000a00 */
[----:B--23--:R-:W1:Y:S01]  /*1650*/  LDC.64 R12, c[0x0][0x380] ;  /* 0x0000e000ff0c7b82 */ /* 0x00ce620000000a00 */
[----:B----4-:R-:W-:-:S04]  /*1660*/  IMAD R24, R24, R9, R0 ;  /* 0x0000000918187224 */ /* 0x010fc800078e0200 */
[----:B0-----:R-:W-:-:S05]  /*1670*/  IMAD.WIDE R10, R24, 0x4, R10 ;  /* 0x00000004180a7825 */ /* 0x001fca00078e020a */
[----:B------:R0:W2:Y:S01]  /*1680*/  LDG.E.CONSTANT R25, desc[UR6][R10.64] ;  /* 0x000000060a197981 */ /* 0x0000a2000c1e9900 */
[----:B------:R-:W-:-:S04]  /*1690*/  IMAD.WIDE R14, R9, 0x4, R10 ;  /* 0x00000004090e7825 */ /* 0x000fc800078e020a */
[----:B-1----:R-:W-:-:S04]  /*16a0*/  IMAD.WIDE R12, R24, 0x4, R12 ;  /* 0x00000004180c7825 */ /* 0x002fc800078e020c */
        /* <DEDUP_REMOVED lines=9> */
[----:B0-----:R-:W-:-:S03]  /*1740*/  IMAD.WIDE R10, R9, 0x4, R20 ;  /* 0x00000004090a7825 */ /* 0x001fc600078e0214 */
        /* <DEDUP_REMOVED lines=18> */
.L_x_106:
[----:B------:R-:W-:Y:S05]  /*1870*/  BSYNC.RECONVERGENT B0 ;  /* 0x0000000000007941 */ /* 0x000fea0003800200 */
.L_x_105:
[----:B------:R-:W4:Y:S02]  /*1880*/  LDC R8, c[0x0][0x374] ;  /* 0x0000dd00ff087b82 */ /* 0x000f240000000800 */
[C---:B----4-:R-:W-:Y:S01]  /*1890*/  LEA R3, R8.reuse, R3, 0x4 ;  /* 0x0000000308037211 */ /* 0x050fe200078e20ff */
[C---:B------:R-:W-:Y:S02]  /*18a0*/  IMAD R5, R8.reuse, -0x10, R5 ;  /* 0xfffffff008057824 */ /* 0x040fe400078e0205 */
[----:B------:R-:W-:Y:S01]  /*18b0*/  IMAD R4, R8, -0x10, R4 ;  /* 0xfffffff008047824 */ /* 0x000fe200078e0204 */
[----:B------:R-:W-:-:S13]  /*18c0*/  ISETP.GE.AND P0, PT, R3, R6, PT ;  /* 0x000000060300720c */ /* 0x000fda0003f06270 */
[----:B------:R-:W-:Y:S05]  /*18d0*/  @!P0 BRA `(.L_x_110) ;  /* 0xfffffff4002c8947 */ /* 0x000fea000383ffff */
[----:B------:R-:W-:Y:S05]  /*18e0*/  EXIT ;  /* 0x000000000000794d */ /* 0x000fea0003800000 */
.L_x_95:
[----:B------:R-:W-:Y:S02]  /*18f0*/  LOP3.LUT R5, RZ, R3, RZ, 0x33, !PT ;  /* 0x00000003ff057212 */ /* 0x000fe400078e33ff */
[----:B------:R-:W-:Y:S02]  /*1900*/  IADD3 R4, PT, PT, -R3, R6, RZ ;  /* 0x0000000603047210 */ /* 0x000fe40007ffe1ff */
[----:B------:R-:W-:-:S07]  /*1910*/  IADD3 R5, PT, PT, R2, R5, RZ ;  /* 0x0000000502057210 */ /* 0x000fce0007ffe0ff */
.L_x_123:
[----:B0-----:R-:W0:Y:S01]  /*1920*/  LDC R6, c[0x0][0x39c] ;  /* 0x0000e700ff067b82 */ /* 0x001e220000000800 */
[----:B------:R-:W-:Y:S01]  /*1930*/  LOP3.LUT R7, RZ, R3, RZ, 0x33, !PT ;  /* 0x00000003ff077212 */ /* 0x000fe200078e33ff */
[----:B------:R-:W-:Y:S01]  /*1940*/  BSSY.RECONVERGENT B0, `(.L_x_111) ;  /* 0x000004f000007945 */ /* 0x000fe20003800200 */
[----:B----4-:R-:W-:Y:S02]  /*1950*/  IADD3 R9, PT, PT, -R3, RZ, RZ ;  /* 0x000000ff03097210 */ /* 0x010fe40007ffe1ff */
[----:B------:R-:W-:Y:S02]  /*1960*/  VIADDMNMX R8, R2, R7, RZ, !PT ;  /* 0x0000000702087246 */ /* 0x000fe400078001ff */
[----:B------:R-:W-:Y:S02]  /*1970*/  VIMNMX R20, PT, PT, R4, 0x10, PT ;  /* 0x0000001004147848 */ /* 0x000fe40003fe0100 */
[----:B--2---:R-:W-:-:S04]  /*1980*/  VIMNMX R21, PT, PT, RZ, R5, !PT ;  /* 0x00000005ff157248 */ /* 0x004fc80007fe0100 */
[----:B------:R-:W-:Y:S02]  /*1990*/  VIMNMX R21, PT, PT, R20, R21, PT ;  /* 0x0000001514157248 */ /* 0x000fe40003fe0100 */
[----:B0-----:R-:W-:-:S04]  /*19a0*/  VIADDMNMX R7, R9, R6, 0x10, PT ;  /* 0x0000001009077446 */ /* 0x001fc80003800106 */
[----:B------:R-:W-:-:S04]  /*19b0*/  VIMNMX R9, PT, PT, R7, R8, PT ;  /* 0x0000000807097248 */ /* 0x000fc80003fe0100 */
[----:B------:R-:W-:-:S13]  /*19c0*/  ISETP.GE.AND P0, PT, R9, 0x1, PT ;  /* 0x000000010900780c */ /* 0x000fda0003f06270 */
[----:B-1-3--:R-:W-:Y:S05]  /*19d0*/  @!P0 BRA `(.L_x_112) ;  /* 0x0000000400148947 */ /* 0x00afea0003800000 */
[----:B------:R-:W-:Y:S01]  /*19e0*/  IADD3 R10, PT, PT, R21, -0x1, RZ ;  /* 0xffffffff150a7810 */ /* 0x000fe20007ffe0ff */
[----:B------:R-:W-:Y:S01]  /*19f0*/  BSSY.RECONVERGENT B1, `(.L_x_113) ;  /* 0x0000021000017945 */ /* 0x000fe20003800200 */
[----:B------:R-:W-:Y:S02]  /*1a00*/  HFMA2 R23, -RZ, RZ, 0, 0 ;  /* 0x00000000ff177431 */ /* 0x000fe400000001ff */
[----:B------:R-:W-:-:S13]  /*1a10*/  ISETP.GE.U32.AND P0, PT, R10, 0x3, PT ;  /* 0x000000030a00780c */ /* 0x000fda0003f06070 */
[----:B------:R-:W-:Y:S05]  /*1a20*/  @!P0 BRA `(.L_x_114) ;  /* 0x0000000000748947 */ /* 0x000fea0003800000 */
[----:B------:R-:W0:Y:S01]  /*1a30*/  LDC R22, c[0x0][0x398] ;  /* 0x0000e600ff167b82 */ /* 0x000e220000000800 */
[----:B------:R-:W-:Y:S01]  /*1a40*/  BSSY.RECONVERGENT B2, `(.L_x_114) ;  /* 0x000001b000027945 */ /* 0x000fe20003800200 */
[----:B------:R-:W-:Y:S02]  /*1a50*/  MOV R24, RZ ;  /* 0x000000ff00187202 */ /* 0x000fe40000000f00 */
[----:B------:R-:W-:-:S04]  /*1a60*/  LOP3.LUT R23, R21, 0xfffffffc, RZ, 0xc0, !PT ;  /* 0xfffffffc15177812 */ /* 0x000fc800078ec0ff */
[----:B------:R-:W1:Y:S08]  /*1a70*/  LDC.64 R10, c[0x0][0x3b0] ;  /* 0x0000ec00ff0a7b82 */ /* 0x000e700000000a00 */
[----:B------:R-:W2:Y:S02]  /*1a80*/  LDC.64 R12, c[0x0][0x3b8] ;  /* 0x0000ee00ff0c7b82 */ /* 0x000ea40000000a00 */
.L_x_115:
[C---:B---3--:R-:W-:Y:S02]  /*1a90*/  IADD3 R15, PT, PT, R24.reuse, R3, RZ ;  /* 0x00000003180f7210 */ /* 0x048fe40007ffe0ff */
[----:B------:R-:W-:Y:S02]  /*1aa0*/  MOV R25, 0x7fc00000 ;  /* 0x7fc0000000197802 */ /* 0x000fe40000000f00 */
[----:B------:R-:W-:Y:S01]  /*1ab0*/  IADD3 R24, PT, PT, R24, 0x4, RZ ;  /* 0x0000000418187810 */ /* 0x000fe20007ffe0ff */
[----:B0-----:R-:W-:-:S03]  /*1ac0*/  IMAD R15, R15, R22, R0 ;  /* 0x000000160f0f7224 */ /* 0x001fc600078e0200 */
[----:B------:R-:W-:Y:S01]  /*1ad0*/  ISETP.NE.AND P0, PT, R24, R23, PT ;  /* 0x000000171800720c */ /* 0x000fe20003f05270 */
[----:B-1----:R-:W-:-:S04]  /*1ae0*/  IMAD.WIDE R18, R15, 0x4, R10 ;  /* 0x000000040f127825 */ /* 0x002fc800078e020a */
[----:B--2---:R-:W-:Y:S01]  /*1af0*/  IMAD.WIDE R14, R15, 0x4, R12 ;  /* 0x000000040f0e7825 */ /* 0x004fe200078e020c */
[----:B------:R0:W-:Y:S04]  /*1b00*/  STG.E desc[UR6][R18.64], R25 ;  /* 0x0000001912007986 */ /* 0x0001e8000c101906 */
[----:B------:R1:W-:Y:S01]  /*1b10*/  STG.E desc[UR6][R14.64], R25 ;  /* 0x000000190e007986 */ /* 0x0003e2000c101906 */
[----:B------:R-:W-:-:S04]  /*1b20*/  IMAD.WIDE R16, R22, 0x4, R14 ;  /* 0x0000000416107825 */ /* 0x000fc800078e020e */
[----:B0-----:R-:W-:-:S04]  /*1b30*/  IMAD.WIDE R18, R22, 0x4, R18 ;  /* 0x0000000416127825 */ /* 0x001fc800078e0212 */
[C---:B-1----:R-:W-:Y:S01]  /*1b40*/  IMAD.WIDE R14, R22.reuse, 0x4, R16 ;  /* 0x00000004160e7825 */ /* 0x042fe200078e0210 */
[----:B------:R0:W-:Y:S04]  /*1b50*/  STG.E desc[UR6][R18.64], R25 ;  /* 0x0000001912007986 */ /* 0x0001e8000c101906 */
[----:B------:R1:W-:Y:S01]  /*1b60*/  STG.E desc[UR6][R16.64], R25 ;  /* 0x0000001910007986 */ /* 0x0003e2000c101906 */
[----:B0-----:R-:W-:-:S04]  /*1b70*/  IMAD.WIDE R18, R22, 0x4, R18 ;  /* 0x0000000416127825 */ /* 0x001fc800078e0212 */
[C---:B-1----:R-:W-:Y:S01]  /*1b80*/  IMAD.WIDE R16, R22.reuse, 0x4, R14 ;  /* 0x0000000416107825 */ /* 0x042fe200078e020e */
[----:B------:R0:W-:Y:S04]  /*1b90*/  STG.E desc[UR6][R18.64], R25 ;  /* 0x0000001912007986 */ /* 0x0001e8000c101906 */
[----:B------:R3:W-:Y:S01]  /*1ba0*/  STG.E desc[UR6][R14.64], R25 ;  /* 0x000000190e007986 */ /* 0x0007e2000c101906 */
[----:B0-----:R-:W-:-:S05]  /*1bb0*/  IMAD.WIDE R18, R22, 0x4, R18 ;  /* 0x0000000416127825 */ /* 0x001fca00078e0212 */
[----:B------:R3:W-:Y:S04]  /*1bc0*/  STG.E desc[UR6][R18.64], R25 ;  /* 0x0000001912007986 */ /* 0x0007e8000c101906 */
[----:B------:R3:W-:Y:S01]  /*1bd0*/  STG.E desc[UR6][R16.64], R25 ;  /* 0x0000001910007986 */ /* 0x0007e2000c101906 */
[----:B------:R-:W-:Y:S05]  /*1be0*/  @P0 BRA `(.L_x_115) ;  /* 0xfffffffc00a80947 */ /* 0x000fea000383ffff */
[----:B------:R-:W-:Y:S05]  /*1bf0*/  BSYNC.RECONVERGENT B2 ;  /* 0x0000000000027941 */ /* 0x000fea0003800200 */
.L_x_114:
[----:B------:R-:W-:Y:S05]  /*1c00*/  BSYNC.RECONVERGENT B1 ;  /* 0x0000000000017941 */ /* 0x000fea0003800200 */
.L_x_113:
[----:B------:R-:W-:-:S13]  /*1c10*/  LOP3.LUT P0, R11, R21, 0x3, RZ, 0xc0, !PT ;  /* 0x00000003150b7812 */ /* 0x000fda000780c0ff */
[----:B------:R-:W-:Y:S05]  /*1c20*/  @!P0 BRA `(.L_x_112) ;  /* 0x0000000000808947 */ /* 0x000fea0003800000 */
[----:B------:R-:W-:Y:S01]  /*1c30*/  ISETP.NE.AND P0, PT, R11, 0x1, PT ;  /* 0x000000010b00780c */ /* 0x000fe20003f05270 */
[----:B------:R-:W-:Y:S01]  /*1c40*/  BSSY.RECONVERGENT B1, `(.L_x_116) ;  /* 0x0000013000017945 */ /* 0x000fe20003800200 */
[----:B------:R-:W-:-:S04]  /*1c50*/  LOP3.LUT R10, R21, 0x1, RZ, 0xc0, !PT ;  /* 0x00000001150a7812 */ /* 0x000fc800078ec0ff */
[----:B------:R-:W-:-:S07]  /*1c60*/  ISETP.NE.U32.AND P1, PT, R10, 0x1, PT ;  /* 0x000000010a00780c */ /* 0x000fce0003f25070 */
[----:B------:R-:W-:Y:S06]  /*1c70*/  @!P0 BRA `(.L_x_117) ;  /* 0x00000000003c8947 */ /* 0x000fec0003800000 */
[----:B---3--:R-:W0:Y:S01]  /*1c80*/  LDC R15, c[0x0][0x398] ;  /* 0x0000e600ff0f7b82 */ /* 0x008e220000000800 */
[C---:B------:R-:W-:Y:S02]  /*1c90*/  IADD3 R13, PT, PT, R23.reuse, R3, RZ ;  /* 0x00000003170d7210 */ /* 0x040fe40007ffe0ff */
[----:B------:R-:W-:Y:S02]  /*1ca0*/  MOV R19, 0x7fc00000 ;  /* 0x7fc0000000137802 */ /* 0x000fe40000000f00 */
[----:B------:R-:W-:-:S03]  /*1cb0*/  IADD3 R23, PT, PT, R23, 0x2, RZ ;  /* 0x0000000217177810 */ /* 0x000fc60007ffe0ff */
[----:B------:R-:W1:Y:S08]  /*1cc0*/  LDC.64 R16, c[0x0][0x3b0] ;  /* 0x0000ec00ff107b82 */ /* 0x000e700000000a00 */
[----:B------:R-:W2:Y:S01]  /*1cd0*/  LDC.64 R10, c[0x0][0x3b8] ;  /* 0x0000ee00ff0a7b82 */ /* 0x000ea20000000a00 */
[----:B0-----:R-:W-:-:S04]  /*1ce0*/  IMAD R13, R13, R15, R0 ;  /* 0x0000000f0d0d7224 */ /* 0x001fc800078e0200 */
[----:B-1----:R-:W-:-:S05]  /*1cf0*/  IMAD.WIDE R16, R13, 0x4, R16 ;  /* 0x000000040d107825 */ /* 0x002fca00078e0210 */
[----:B------:R0:W-:Y:S01]  /*1d00*/  STG.E desc[UR6][R16.64], R19 ;  /* 0x0000001310007986 */ /* 0x0001e2000c101906 */
[----:B--2---:R-:W-:-:S04]  /*1d10*/  IMAD.WIDE R10, R13, 0x4, R10 ;  /* 0x000000040d0a7825 */ /* 0x004fc800078e020a */
[C---:B------:R-:W-:Y:S01]  /*1d20*/  IMAD.WIDE R12, R15.reuse, 0x4, R16 ;  /* 0x000000040f0c7825 */ /* 0x040fe200078e0210 */
[----:B------:R0:W-:Y:S03]  /*1d30*/  STG.E desc[UR6][R10.64], R19 ;  /* 0x000000130a007986 */ /* 0x0001e6000c101906 */
[----:B------:R-:W-:Y:S01]  /*1d40*/  IMAD.WIDE R14, R15, 0x4, R10 ;  /* 0x000000040f0e7825 */ /* 0x000fe200078e020a */
[----:B------:R0:W-:Y:S04]  /*1d50*/  STG.E desc[UR6][R12.64], R19 ;  /* 0x000000130c007986 */ /* 0x0001e8000c101906 */
[----:B------:R0:W-:Y:S02]  /*1d60*/  STG.E desc[UR6][R14.64], R19 ;  /* 0x000000130e007986 */ /* 0x0001e4000c101906 */
.L_x_117:
[----:B------:R-:W-:Y:S05]  /*1d70*/  BSYNC.RECONVERGENT B1 ;  /* 0x0000000000017941 */ /* 0x000fea0003800200 */
.L_x_116:
[----:B------:R-:W-:Y:S05]  /*1d80*/  @P1 BRA `(.L_x_112) ;  /* 0x0000000000281947 */ /* 0x000fea0003800000 */
[----:B0-----:R-:W0:Y:S01]  /*1d90*/  LDC.64 R12, c[0x0][0x3b0] ;  /* 0x0000ec00ff0c7b82 */ /* 0x001e220000000a00 */
[----:B------:R-:W1:Y:S01]  /*1da0*/  LDCU UR4, c[0x0][0x398] ;  /* 0x00007300ff0477ac */ /* 0x000e620008000800 */
[----:B------:R-:W-:Y:S02]  /*1db0*/  IADD3 R23, PT, PT, R23, R3, RZ ;  /* 0x0000000317177210 */ /* 0x000fe40007ffe0ff */
[----:B---3--:R-:W-:-:S04]  /*1dc0*/  MOV R15, 0x7fc00000 ;  /* 0x7fc00000000f7802 */ /* 0x008fc80000000f00 */
[----:B------:R-:W2:Y:S01]  /*1dd0*/  LDC.64 R10, c[0x0][0x3b8] ;  /* 0x0000ee00ff0a7b82 */ /* 0x000ea20000000a00 */
[----:B-1----:R-:W-:-:S04]  /*1de0*/  IMAD R23, R23, UR4, R0 ;  /* 0x0000000417177c24 */ /* 0x002fc8000f8e0200 */
[----:B0-----:R-:W-:-:S05]  /*1df0*/  IMAD.WIDE R12, R23, 0x4, R12 ;  /* 0x00000004170c7825 */ /* 0x001fca00078e020c */
[----:B------:R1:W-:Y:S01]  /*1e00*/  STG.E desc[UR6][R12.64], R15 ;  /* 0x0000000f0c007986 */ /* 0x0003e2000c101906 */
[----:B--2---:R-:W-:-:S05]  /*1e10*/  IMAD.WIDE R10, R23, 0x4, R10 ;  /* 0x00000004170a7825 */ /* 0x004fca00078e020a */
[----:B------:R1:W-:Y:S02]  /*1e20*/  STG.E desc[UR6][R10.64], R15 ;  /* 0x0000000f0a007986 */ /* 0x0003e4000c101906 */
.L_x_112:
[----:B------:R-:W-:Y:S05]  /*1e30*/  BSYNC.RECONVERGENT B0 ;  /* 0x0000000000007941 */ /* 0x000fea0003800200 */
.L_x_111:
[----:B------:R-:W-:Y:S01]  /*1e40*/  ISETP.GE.AND P0, PT, R8, R7, PT ;  /* 0x000000070800720c */ /* 0x000fe20003f06270 */
[----:B------:R-:W-:-:S12]  /*1e50*/  BSSY.RECONVERGENT B0, `(.L_x_118) ;  /* 0x0000078000007945 */ /* 0x000fd80003800200 */
[----:B------:R-:W-:Y:S05]  /*1e60*/  @P0 BRA `(.L_x_119) ;  /* 0x0000000400d80947 */ /* 0x000fea0003800000 */
[CC--:B---3--:R-:W-:Y:S01]  /*1e70*/  IADD3 R18, PT, PT, R20.reuse, -R21.reuse, RZ ;  /* 0x8000001514127210 */ /* 0x0c8fe20007ffe0ff */
[----:B------:R-:W-:Y:S01]  /*1e80*/  BSSY.RECONVERGENT B1, `(.L_x_120) ;  /* 0x0000038000017945 */ /* 0x000fe20003800200 */
[----:B------:R-:W-:Y:S02]  /*1e90*/  IADD3 R20, PT, PT, -R20, R21, RZ ;  /* 0x0000001514147210 */ /* 0x000fe40007ffe1ff */
[----:B------:R-:W-:Y:S02]  /*1ea0*/  LOP3.LUT P1, R18, R18, 0x3, RZ, 0xc0, !PT ;  /* 0x0000000312127812 */ /* 0x000fe4000782c0ff */
[----:B------:R-:W-:Y:S02]  /*1eb0*/  ISETP.GT.U32.AND P0, PT, R20, -0x4, PT ;  /* 0xfffffffc1400780c */ /* 0x000fe40003f04070 */
[----:B------:R-:W-:-:S09]  /*1ec0*/  MOV R8, R9 ;  /* 0x0000000900087202 */ /* 0x000fd20000000f00 */
[----:B------:R-:W-:Y:S05]  /*1ed0*/  @!P1 BRA `(.L_x_121) ;  /* 0x0000000000c89947 */ /* 0x000fea0003800000 */
[----:B------:R-:W2:Y:S01]  /*1ee0*/  LDC R24, c[0x0][0x398] ;  /* 0x0000e600ff187b82 */ /* 0x000ea20000000800 */
[----:B0-----:R-:W-:-:S07]  /*1ef0*/  IADD3 R19, PT, PT, R9, R3, RZ ;  /* 0x0000000309137210 */ /* 0x001fce0007ffe0ff */
[----:B------:R-:W0:Y:S08]  /*1f00*/  LDC.64 R22, c[0x0][0x390] ;  /* 0x0000e400ff167b82 */ /* 0x000e300000000a00 */
[----:B-1----:R-:W1:Y:S08]  /*1f10*/  LDC.64 R14, c[0x0][0x380] ;  /* 0x0000e000ff0e7b82 */ /* 0x002e700000000a00 */
[----:B------:R-:W3:Y:S01]  /*1f20*/  LDC.64 R16, c[0x0][0x388] ;  /* 0x0000e200ff107b82 */ /* 0x000ee20000000a00 */
[----:B--2---:R-:W-:-:S04]  /*1f30*/  IMAD R19, R19, R24, R0 ;  /* 0x0000001813137224 */ /* 0x004fc800078e0200 */
[----:B0-----:R-:W-:-:S03]  /*1f40*/  IMAD.WIDE R22, R19, 0x4, R22 ;  /* 0x0000000413167825 */ /* 0x001fc600078e0216 */
[----:B------:R-:W0:Y:S02]  /*1f50*/  LDC.64 R12, c[0x0][0x3b0] ;  /* 0x0000ec00ff0c7b82 */ /* 0x000e240000000a00 */
[----:B------:R-:W2:Y:S01]  /*1f60*/  LDG.E.CONSTANT R8, desc[UR6][R22.64] ;  /* 0x0000000616087981 */ /* 0x000ea2000c1e9900 */
[----:B-1----:R-:W-:-:S05]  /*1f70*/  IMAD.WIDE R14, R19, 0x4, R14 ;  /* 0x00000004130e7825 */ /* 0x002fca00078e020e */
[----:B------:R-:W1:Y:S01]  /*1f80*/  LDC.64 R10, c[0x0][0x3b8] ;  /* 0x0000ee00ff0a7b82 */ /* 0x000e620000000a00 */
[----:B------:R-:W2:Y:S01]  /*1f90*/  LDG.E.CONSTANT R21, desc[UR6][R14.64] ;  /* 0x000000060e157981 */ /* 0x000ea2000c1e9900 */
[----:B---3--:R-:W-:-:S05]  /*1fa0*/  IMAD.WIDE R16, R19, 0x4, R16 ;  /* 0x0000000413107825 */ /* 0x008fca00078e0210 */
[----:B------:R-:W3:Y:S01]  /*1fb0*/  LDG.E.CONSTANT R25, desc[UR6][R16.64] ;  /* 0x0000000610197981 */ /* 0x000ee2000c1e9900 */
[----:B0-----:R-:W-:-:S04]  /*1fc0*/  IMAD.WIDE R12, R19, 0x4, R12 ;  /* 0x00000004130c7825 */ /* 0x001fc800078e020c */
[----:B-1----:R-:W-:Y:S01]  /*1fd0*/  IMAD.WIDE R10, R19, 0x4, R10 ;  /* 0x00000004130a7825 */ /* 0x002fe200078e020a */
[----:B------:R-:W-:-:S03]  /*1fe0*/  ISETP.NE.AND P1, PT, R18, 0x1, PT ;  /* 0x000000011200780c */ /* 0x000fc60003f25270 */
[C---:B--2---:R-:W-:Y:S01]  /*1ff0*/  FADD R21, -R8.reuse, R21 ;  /* 0x0000001508157221 */ /* 0x044fe20000000100 */
[----:B---3--:R-:W-:-:S04]  /*2000*/  FADD R25, -R8, R25 ;  /* 0x0000001908197221 */ /* 0x008fc80000000100 */
[----:B------:R2:W-:Y:S04]  /*2010*/  STG.E desc[UR6][R12.64], R21 ;  /* 0x000000150c007986 */ /* 0x0005e8000c101906 */
[----:B------:R2:W-:Y:S01]  /*2020*/  STG.E desc[UR6][R10.64], R25 ;  /* 0x000000190a007986 */ /* 0x0005e2000c101906 */
[----:B------:R-:W-:Y:S01]  /*2030*/  IADD3 R8, PT, PT, R9, 0x1, RZ ;  /* 0x0000000109087810 */ /* 0x000fe20007ffe0ff */
[----:B------:R-:W-:Y:S06]  /*2040*/  @!P1 BRA `(.L_x_121) ;  /* 0x00000000006c9947 */ /* 0x000fec0003800000 */
[----:B------:R-:W-:Y:S01]  /*2050*/  ISETP.NE.AND P1, PT, R18, 0x2, PT ;  /* 0x000000021200780c */ /* 0x000fe20003f25270 */
[----:B------:R-:W-:-:S04]  /*2060*/  IMAD.WIDE R14, R24, 0x4, R14 ;  /* 0x00000004180e7825 */ /* 0x000fc800078e020e */
[----:B------:R-:W-:-:S04]  /*2070*/  IMAD.WIDE R16, R24, 0x4, R16 ;  /* 0x0000000418107825 */ /* 0x000fc800078e0210 */
[----:B------:R-:W-:-:S04]  /*2080*/  IMAD.WIDE R22, R24, 0x4, R22 ;  /* 0x0000000418167825 */ /* 0x000fc800078e0216 */
[C---:B------:R-:W-:Y:S01]  /*2090*/  @P1 IMAD.WIDE R18, R24.reuse, 0x4, R14 ;  /* 0x0000000418121825 */ /* 0x040fe200078e020e */
[----:B------:R0:W3:Y:S03]  /*20a0*/  LDG.E.CONSTANT R8, desc[UR6][R22.64] ;  /* 0x0000000616087981 */ /* 0x0000e6000c1e9900 */
[C---:B--2---:R-:W-:Y:S01]  /*20b0*/  @P1 IMAD.WIDE R20, R24.reuse, 0x4, R16 ;  /* 0x0000000418141825 */ /* 0x044fe200078e0210 */
[----:B------:R-:W3:Y:S04]  /*20c0*/  LDG.E.CONSTANT R15, desc[UR6][R14.64] ;  /* 0x000000060e0f7981 */ /* 0x000ee8000c1e9900 */
[----:B------:R-:W2:Y:S01]  /*20d0*/  LDG.E.CONSTANT R17, desc[UR6][R16.64] ;  /* 0x0000000610117981 */ /* 0x000ea2000c1e9900 */
[----:B0-----:R-:W-:-:S03]  /*20e0*/  @P1 IMAD.WIDE R22, R24, 0x4, R22 ;  /* 0x0000000418161825 */ /* 0x001fc600078e0216 */
[----:B------:R-:W4:Y:S04]  /*20f0*/  @P1 LDG.E.CONSTANT R18, desc[UR6][R18.64] ;  /* 0x0000000612121981 */ /* 0x000f28000c1e9900 */
[----:B------:R-:W4:Y:S04]  /*2100*/  @P1 LDG.E.CONSTANT R25, desc[UR6][R22.64] ;  /* 0x0000000616191981 */ /* 0x000f28000c1e9900 */
[----:B------:R-:W5:Y:S01]  /*2110*/  @P1 LDG.E.CONSTANT R20, desc[UR6][R20.64] ;  /* 0x0000000614141981 */ /* 0x000f62000c1e9900 */
[----:B------:R-:W-:-:S04]  /*2120*/  IMAD.WIDE R12, R24, 0x4, R12 ;  /* 0x00000004180c7825 */ /* 0x000fc800078e020c */
[----:B------:R-:W-:-:S04]  /*2130*/  IMAD.WIDE R10, R24, 0x4, R10 ;  /* 0x00000004180a7825 */ /* 0x000fc800078e020a */
[----:B---3--:R-:W-:Y:S01]  /*2140*/  FADD R27, -R8, R15 ;  /* 0x0000000f081b7221 */ /* 0x008fe20000000100 */
[----:B------:R-:W-:-:S04]  /*2150*/  @P1 IMAD.WIDE R14, R24, 0x4, R12 ;  /* 0x00000004180e1825 */ /* 0x000fc800078e020c */
[----:B--2---:R-:W-:Y:S01]  /*2160*/  FADD R29, -R8, R17 ;  /* 0x00000011081d7221 */ /* 0x004fe20000000100 */
[----:B------:R3:W-:Y:S01]  /*2170*/  STG.E desc[UR6][R12.64], R27 ;  /* 0x0000001b0c007986 */ /* 0x0007e2000c101906 */
[C---:B----4-:R-:W-:Y:S01]  /*2180*/  @P1 FADD R26, -R25.reuse, R18 ;  /* 0x00000012191a1221 */ /* 0x050fe20000000100 */
[----:B-----5:R-:W-:Y:S01]  /*2190*/  @P1 FADD R28, -R25, R20 ;  /* 0x00000014191c1221 */ /* 0x020fe20000000100 */
[----:B------:R-:W-:Y:S01]  /*21a0*/  @P1 IMAD.WIDE R24, R24, 0x4, R10 ;  /* 0x0000000418181825 */ /* 0x000fe200078e020a */
[----:B------:R3:W-:Y:S04]  /*21b0*/  STG.E desc[UR6][R10.64], R29 ;  /* 0x0000001d0a007986 */ /* 0x0007e8000c101906 */
[----:B------:R3:W-:Y:S04]  /*21c0*/  @P1 STG.E desc[UR6][R14.64], R26 ;  /* 0x0000001a0e001986 */ /* 0x0007e8000c101906 */
[----:B------:R3:W-:Y:S01]  /*21d0*/  @P1 STG.E desc[UR6][R24.64], R28 ;  /* 0x0000001c18001986 */ /* 0x0007e2000c101906 */
[----:B------:R-:W-:-:S02]  /*21e0*/  IADD3 R8, PT, PT, R9, 0x2, RZ ;  /* 0x0000000209087810 */ /* 0x000fc40007ffe0ff */
[----:B------:R-:W-:-:S07]  /*21f0*/  @P1 IADD3 R8, PT, PT, R9, 0x3, RZ ;  /* 0x0000000309081810 */ /* 0x000fce0007ffe0ff */
.L_x_121:
[----:B------:R-:W-:Y:S05]  /*2200*/  BSYNC.RECONVERGENT B1 ;  /* 0x0000000000017941 */ /* 0x000fea0003800200 */
.L_x_120:
[----:B------:R-:W-:Y:S05]  /*2210*/  @P0 BRA `(.L_x_119) ;  /* 0x0000000000ec0947 */ /* 0x000fea0003800000 */
.L_x_122:
[----:B01234-:R-:W0:Y:S01]  /*2220*/  LDC R11, c[0x0][0x398] ;  /* 0x0000e600ff0b7b82 */ /* 0x01fe220000000800 */
[----:B------:R-:W-:-:S07]  /*2230*/  IADD3 R10, PT, PT, R8, R3, RZ ;  /* 0x00000003080a7210 */ /* 0x000fce0007ffe0ff */
[----:B------:R-:W1:Y:S08]  /*2240*/  LDC.64 R22, c[0x0][0x390] ;  /* 0x0000e400ff167b82 */ /* 0x000e700000000a00 */
[----:B------:R-:W2:Y:S01]  /*2250*/  LDC.64 R26, c[0x0][0x388] ;  /* 0x0000e200ff1a7b82 */ /* 0x000ea20000000a00 */
[----:B0-----:R-:W-:-:S07]  /*2260*/  IMAD R10, R10, R11, R0 ;  /* 0x0000000b0a0a7224 */ /* 0x001fce00078e0200 */
[----:B------:R-:W0:Y:S01]  /*2270*/  LDC.64 R18, c[0x0][0x380] ;  /* 0x0000e000ff127b82 */ /* 0x000e220000000a00 */
[----:B-1----:R-:W-:-:S07]  /*2280*/  IMAD.WIDE R22, R10, 0x4, R22 ;  /* 0x000000040a167825 */ /* 0x002fce00078e0216 */
[----:B------:R-:W1:Y:S01]  /*2290*/  LDC.64 R14, c[0x0][0x3b0] ;  /* 0x0000ec00ff0e7b82 */ /* 0x000e620000000a00 */
[----:B------:R-:W3:Y:S01]  /*22a0*/  LDG.E.CONSTANT R25, desc[UR6][R22.64] ;  /* 0x0000000616197981 */ /* 0x000ee2000c1e9900 */
[----:B------:R-:W-:-:S06]  /*22b0*/  IMAD.WIDE R20, R11, 0x4, R22 ;  /* 0x000000040b147825 */ /* 0x000fcc00078e0216 */
[----:B------:R-:W4:Y:S01]  /*22c0*/  LDC.64 R12, c[0x0][0x3b8] ;  /* 0x0000ee00ff0c7b82 */ /* 0x000f220000000a00 */
[----:B--2---:R-:W-:-:S04]  /*22d0*/  IMAD.WIDE R26, R10, 0x4, R26 ;  /* 0x000000040a1a7825 */ /* 0x004fc800078e021a */
[C---:B------:R-:W-:Y:S01]  /*22e0*/  IMAD.WIDE R16, R11.reuse, 0x4, R20 ;  /* 0x000000040b107825 */ /* 0x040fe200078e0214 */
[----:B------:R-:W2:Y:S03]  /*22f0*/  LDG.E.CONSTANT R23, desc[UR6][R20.64] ;  /* 0x0000000614177981 */ /* 0x000ea6000c1e9900 */
[C---:B------:R-:W-:Y:S01]  /*2300*/  IMAD.WIDE R28, R11.reuse, 0x4, R16 ;  /* 0x000000040b1c7825 */ /* 0x040fe200078e0210 */
[----:B------:R5:W2:Y:S03]  /*2310*/  LDG.E.CONSTANT R21, desc[UR6][R16.64] ;  /* 0x0000000610157981 */ /* 0x000aa6000c1e9900 */
[----:B0-----:R-:W-:Y:S01]  /*2320*/  IMAD.WIDE R18, R10, 0x4, R18 ;  /* 0x000000040a127825 */ /* 0x001fe200078e0212 */
[----:B------:R-:W2:Y:S04]  /*2330*/  LDG.E.CONSTANT R22, desc[UR6][R28.64] ;  /* 0x000000061c167981 */ /* 0x000ea8000c1e9900 */
[----:B------:R0:W3:Y:S01]  /*2340*/  LDG.E.CONSTANT R9, desc[UR6][R18.64] ;  /* 0x0000000612097981 */ /* 0x0000e2000c1e9900 */
[----:B-----5:R-:W-:-:S03]  /*2350*/  IMAD.WIDE R16, R11, 0x4, R26 ;  /* 0x000000040b107825 */ /* 0x020fc600078e021a */
[----:B------:R-:W5:Y:S04]  /*2360*/  LDG.E.CONSTANT R26, desc[UR6][R26.64] ;  /* 0x000000061a1a7981 */ /* 0x000f68000c1e9900 */
[----:B------:R1:W2:Y:S01]  /*2370*/  LDG.E.CONSTANT R24, desc[UR6][R16.64] ;  /* 0x0000000610187981 */ /* 0x0002a2000c1e9900 */
[----:B0-----:R-:W-:-:S04]  /*2380*/  IMAD.WIDE R18, R11, 0x4, R18 ;  /* 0x000000040b127825 */ /* 0x001fc800078e0212 */
[----:B-1----:R-:W-:-:S04]  /*2390*/  IMAD.WIDE R16, R11, 0x4, R16 ;  /* 0x000000040b107825 */ /* 0x002fc800078e0210 */
[C---:B------:R-:W-:Y:S01]  /*23a0*/  IMAD.WIDE R14, R10.reuse, 0x4, R14 ;  /* 0x000000040a0e7825 */ /* 0x040fe200078e020e */
[----:B------:R0:W2:Y:S03]  /*23b0*/  LDG.E.CONSTANT R20, desc[UR6][R16.64] ;  /* 0x0000000610147981 */ /* 0x0000a6000c1e9900 */
[----:B----4-:R-:W-:Y:S02]  /*23c0*/  IMAD.WIDE R12, R10, 0x4, R12 ;  /* 0x000000040a0c7825 */ /* 0x010fe400078e020c */
[----:B------:R1:W2:Y:S02]  /*23d0*/  LDG.E.CONSTANT R10, desc[UR6][R18.64] ;  /* 0x00000006120a7981 */ /* 0x0002a4000c1e9900 */
[----:B0-----:R-:W-:-:S04]  /*23e0*/  IMAD.WIDE R16, R11, 0x4, R16 ;  /* 0x000000040b107825 */ /* 0x001fc800078e0210 */
[C---:B-1----:R-:W-:Y:S02]  /*23f0*/  IMAD.WIDE R18, R11.reuse, 0x4, R18 ;  /* 0x000000040b127825 */ /* 0x042fe400078e0212 */
[----:B------:R-:W4:Y:S04]  /*2400*/  LDG.E.CONSTANT R17, desc[UR6][R16.64] ;  /* 0x0000000610117981 */ /* 0x000f28000c1e9900 */
[----:B------:R0:W4:Y:S02]  /*2410*/  LDG.E.CONSTANT R16, desc[UR6][R18.64] ;  /* 0x0000000612107981 */ /* 0x000124000c1e9900 */
[----:B0-----:R-:W-:-:S05]  /*2420*/  IMAD.WIDE R18, R11, 0x4, R18 ;  /* 0x000000040b127825 */ /* 0x001fca00078e0212 */
[----:B------:R0:W4:Y:S02]  /*2430*/  LDG.E.CONSTANT R27, desc[UR6][R18.64] ;  /* 0x00000006121b7981 */ /* 0x000124000c1e9900 */
[----:B0-----:R-:W-:Y:S01]  /*2440*/  IMAD.WIDE R18, R11, 0x4, R12 ;  /* 0x000000040b127825 */ /* 0x001fe200078e020c */
[----:B------:R-:W-:-:S04]  /*2450*/  IADD3 R8, PT, PT, R8, 0x4, RZ ;  /* 0x0000000408087810 */ /* 0x000fc80007ffe0ff */
[----:B------:R-:W-:Y:S01]  /*2460*/  ISETP.GE.AND P0, PT, R8, R7, PT ;  /* 0x000000070800720c */ /* 0x000fe20003f06270 */
[C---:B---3--:R-:W-:Y:S01]  /*2470*/  FADD R9, -R25.reuse, R9 ;  /* 0x0000000919097221 */ /* 0x048fe20000000100 */
[----:B-----5:R-:W-:-:S04]  /*2480*/  FADD R25, -R25, R26 ;  /* 0x0000001a19197221 */ /* 0x020fc80000000100 */
[----:B------:R0:W-:Y:S04]  /*2490*/  STG.E desc[UR6][R14.64], R9 ;  /* 0x000000090e007986 */ /* 0x0001e8000c101906 */
[----:B------:R1:W-:Y:S01]  /*24a0*/  STG.E desc[UR6][R12.64], R25 ;  /* 0x000000190c007986 */ /* 0x0003e2000c101906 */
[----:B0-----:R-:W-:-:S04]  /*24b0*/  IMAD.WIDE R14, R11, 0x4, R14 ;  /* 0x000000040b0e7825 */ /* 0x001fc800078e020e */
[----:B-1----:R-:W-:-:S04]  /*24c0*/  IMAD.WIDE R12, R11, 0x4, R18 ;  /* 0x000000040b0c7825 */ /* 0x002fc800078e0212 */
[C---:B--2---:R-:W-:Y:S01]  /*24d0*/  FADD R29, -R23.reuse, R10 ;  /* 0x0000000a171d7221 */ /* 0x044fe20000000100 */
[----:B------:R-:W-:-:S04]  /*24e0*/  FADD R23, -R23, R24 ;  /* 0x0000001817177221 */ /* 0x000fc80000000100 */
[----:B------:R0:W-:Y:S01]  /*24f0*/  STG.E desc[UR6][R14.64], R29 ;  /* 0x0000001d0e007986 */ /* 0x0001e2000c101906 */
[----:B------:R-:W-:Y:S01]  /*2500*/  FADD R20, -R21, R20 ;  /* 0x0000001415147221 */ /* 0x000fe20000000100 */
[----:B----4-:R-:W-:Y:S01]  /*2510*/  FADD R9, -R22, R17 ;  /* 0x0000001116097221 */ /* 0x010fe20000000100 */
[----:B0-----:R-:W-:-:S04]  /*2520*/  IMAD.WIDE R14, R11, 0x4, R14 ;  /* 0x000000040b0e7825 */ /* 0x001fc800078e020e */
[----:B------:R-:W-:Y:S01]  /*2530*/  FADD R21, -R21, R16 ;  /* 0x0000001015157221 */ /* 0x000fe20000000100 */
[C---:B------:R-:W-:Y:S01]  /*2540*/  IMAD.WIDE R16, R11.reuse, 0x4, R14 ;  /* 0x000000040b107825 */ /* 0x040fe200078e020e */
[----:B------:R4:W-:Y:S03]  /*2550*/  STG.E desc[UR6][R18.64], R23 ;  /* 0x0000001712007986 */ /* 0x0009e6000c101906 */
[----:B------:R-:W-:Y:S01]  /*2560*/  IMAD.WIDE R10, R11, 0x4, R12 ;  /* 0x000000040b0a7825 */ /* 0x000fe200078e020c */
[----:B------:R4:W-:Y:S04]  /*2570*/  STG.E desc[UR6][R14.64], R21 ;  /* 0x000000150e007986 */ /* 0x0009e8000c101906 */
[----:B------:R4:W-:Y:S01]  /*2580*/  STG.E desc[UR6][R12.64], R20 ;  /* 0x000000140c007986 */ /* 0x0009e2000c101906 */
[----:B------:R-:W-:-:S05]  /*2590*/  FADD R27, -R22, R27 ;  /* 0x0000001b161b7221 */ /* 0x000fca0000000100 */
[----:B------:R4:W-:Y:S04]  /*25a0*/  STG.E desc[UR6][R16.64], R27 ;  /* 0x0000001b10007986 */ /* 0x0009e8000c101906 */
[----:B------:R4:W-:Y:S01]  /*25b0*/  STG.E desc[UR6][R10.64], R9 ;  /* 0x000000090a007986 */ /* 0x0009e2000c101906 */
[----:B------:R-:W-:Y:S05]  /*25c0*/  @!P0 BRA `(.L_x_122) ;  /* 0xfffffffc00148947 */ /* 0x000fea000383ffff */
.L_x_119:
[----:B------:R-:W-:Y:S05]  /*25d0*/  BSYNC.RECONVERGENT B0 ;  /* 0x0000000000007941 */ /* 0x000fea0003800200 */
.L_x_118:
[----:B------:R-:W5:Y:S02]  /*25e0*/  LDC R8, c[0x0][0x374] ;  /* 0x0000dd00ff087b82 */ /* 0x000f640000000800 */
[C---:B-----5:R-:W-:Y:S01]  /*25f0*/  LEA R3, R8.reuse, R3, 0x4 ;  /* 0x0000000308037211 */ /* 0x060fe200078e20ff */
[C---:B------:R-:W-:Y:S02]  /*2600*/  IMAD R5, R8.reuse, -0x10, R5 ;  /* 0xfffffff008057824 */ /* 0x040fe400078e0205 */
[----:B------:R-:W-:Y:S01]  /*2610*/  IMAD R4, R8, -0x10, R4 ;  /* 0xfffffff008047824 */ /* 0x000fe200078e0204 */
[----:B------:R-:W-:-:S13]  /*2620*/  ISETP.GE.AND P0, PT, R3, R6, PT ;  /* 0x000000060300720c */ /* 0x000fda0003f06270 */
[----:B------:R-:W-:Y:S05]  /*2630*/  @!P0 BRA `(.L_x_123) ;  /* 0xfffffff000b88947 */ /* 0x000fea000383ffff */
[----:B------:R-:W-:Y:S05]  /*2640*/  EXIT ;  /* 0x000000000000794d */ /* 0x000fea0003800000 */
.L_x_124:
        /* <DEDUP_REMOVED lines=11> */
.L_x_132:


//--------------------- .text.eri_batch_f32       --------------------------
	.section	.text.eri_batch_f32,"ax",@progbits
	.align	128
        .global         eri_batch_f32
        .type           eri_batch_f32,@function
        .size           eri_batch_f32,(.L_x_133 - eri_batch_f32)
        .other          eri_batch_f32,@"STO_CUDA_ENTRY STV_DEFAULT"
eri_batch_f32:
.text.eri_batch_f32:
[----:B------:R-:W-:Y:S01]  /*0000*/  LDC R1, c[0x0][0x37c] ;  /* 0x0000df00ff017b82 */ /* 0x000fe20000000800 */
[----:B------:R-:W0:Y:S01]  /*0010*/  S2R R0, SR_CTAID.X ;  /* 0x0000000000007919 */ /* 0x000e220000002500 */
[----:B------:R-:W0:Y:S01]  /*0020*/  LDCU UR4, c[0x0][0x360] ;  /* 0x00006c00ff0477ac */ /* 0x000e220008000800 */
[----:B------:R-:W0:Y:S01]  /*0030*/  S2R R3, SR_TID.X ;  /* 0x0000000000037919 */ /* 0x000e220000002100 */
[----:B------:R-:W1:Y:S01]  /*0040*/  LDCU.64 UR8, c[0x0][0x398] ;  /* 0x00007300ff0877ac */ /* 0x000e620008000a00 */
[----:B------:R-:W2:Y:S01]  /*0050*/  LDCU UR5, c[0x0][0x370] ;  /* 0x00006e00ff0577ac */ /* 0x000ea20008000800 */
[----:B0-----:R-:W-:Y:S01]  /*0060*/  IMAD R0, R0, UR4, R3 ;  /* 0x0000000400007c24 */ /* 0x001fe2000f8e0203 */
[----:B--2---:R-:W-:-:S04]  /*0070*/  UIMAD UR4, UR4, UR5, URZ ;  /* 0x00000005040472a4 */ /* 0x004fc8000f8e02ff */
[----:B-1----:R-:W-:-:S13]  /*0080*/  ISETP.GE.AND P0, PT, R0, UR8, PT ;  /* 0x0000000800007c0c */ /* 0x002fda000bf06270 */
[----:B------:R-:W-:Y:S05]  /*0090*/  @P0 EXIT ;  /* 0x000000000000094d */ /* 0x000fea0003800000 */
[----:B------:R-:W0:Y:S01]  /*00a0*/  LDCU.64 UR10, c[0x0][0x3a8] ;  /* 0x00007500ff0a77ac */ /* 0x000e220008000a00 */
[----:B------:R-:W1:Y:S01]  /*00b0*/  LDCU UR5, c[0x0][0x3a0] ;  /* 0x00007400ff0577ac */ /* 0x000e620008000800 */
[----:B------:R-:W2:Y:S01]  /*00c0*/  LDCU.64 UR6, c[0x0][0x358] ;  /* 0x00006b00ff0677ac */ /* 0x000ea20008000a00 */
[----:B0-----:R-:W-:-:S04]  /*00d0*/  UISETP.NE.U32.AND UP0, UPT, UR10, URZ, UPT ;  /* 0x000000ff0a00728c */ /* 0x001fc8000bf05070 */
[----:B------:R-:W-:Y:S02]  /*00e0*/  UISETP.NE.AND.EX UP0, UPT, UR11, URZ, UPT, UP0 ;  /* 0x000000ff0b00728c */ /* 0x000fe4000bf05300 */
[----:B-1----:R-:W-:-:S07]  /*00f0*/  UIADD3 UR5, UPT, UPT, UR9, -0x1, UR5 ;  /* 0xffffffff09057890 */ /* 0x002fce000fffe005 */
[----:B--2---:R-:W-:Y:S05]  /*0100*/  BRA.U UP0, `(.L_x_125) ;  /* 0x0000000100587547 */ /* 0x004fea000b800000 */
[----:B------:R-:W0:Y:S01]  /*0110*/  LDCU.64 UR8, c[0x0][0x3b0] ;  /* 0x00007600ff0877ac */ /* 0x000e220008000a00 */
[----:B------:R-:W1:Y:S01]  /*0120*/  LDC.64 R8, c[0x0][0x3b0] ;  /* 0x0000ec00ff087b82 */ /* 0x000e620000000a00 */
[----:B------:R-:W2:Y:S01]  /*0130*/  LDCU UR10, c[0x0][0x398] ;  /* 0x00007300ff0a77ac */ /* 0x000ea20008000800 */
[----:B0-----:R-:W-:-:S04]  /*0140*/  ISETP.NE.U32.AND P0, PT, RZ, UR8, PT ;  /* 0x00000008ff007c0c */ /* 0x001fc8000bf05070 */
[----:B------:R-:W-:-:S13]  /*0150*/  ISETP.NE.AND.EX P0, PT, RZ, UR9, PT, P0 ;  /* 0x00000009ff007c0c */ /* 0x000fda000bf05300 */
[----:B--2---:R-:W-:Y:S05]  /*0160*/  @!P0 EXIT ;  /* 0x000000000000894d */ /* 0x004fea0003800000 */
.L_x_126:
[----:B------:R-:W-:-:S13]  /*0170*/  ISETP.GE.AND P0, PT, R0, UR5, PT ;  /* 0x0000000500007c0c */ /* 0x000fda000bf06270 */
[----:B------:R-:W0:Y:S08]  /*0180*/  @P0 LDC.64 R2, c[0x0][0x390] ;  /* 0x0000e400ff020b82 */ /* 0x000e300000000a00 */
[----:B------:R-:W2:Y:S01]  /*0190*/  @P0 LDC.64 R4, c[0x0][0x388] ;  /* 0x0000e200ff040b82 */ /* 0x000ea20000000a00 */
[----:B0-----:R-:W-:-:S06]  /*01a0*/  @P0 IMAD.WIDE R2, R0, 0x4, R2 ;  /* 0x0000000400020825 */ /* 0x001fcc00078e0202 */
[----:B------:R-:W3:Y:S01]  /*01b0*/  @P0 LDG.E.CONSTANT R2, desc[UR6][R2.64] ;  /* 0x0000000602020981 */ /* 0x000ee2000c1e9900 */
[----:B--2---:R-:W-:-:S06]  /*01c0*/  @P0 IMAD.WIDE R4, R0, 0x4, R4 ;  /* 0x0000000400040825 */ /* 0x004fcc00078e0204 */
[----:B------:R-:W3:Y:S01]  /*01d0*/  @P0 LDG.E.CONSTANT R5, desc[UR6][R4.64] ;  /* 0x0000000604050981 */ /* 0x000ee2000c1e9900 */
[C---:B-1----:R-:W-:Y:S01]  /*01e0*/  IMAD.WIDE R6, R0.reuse, 0x4, R8 ;  /* 0x0000000400067825 */ /* 0x042fe200078e0208 */
[----:B------:R-:W-:Y:S02]  /*01f0*/  @!P0 MOV R13, 0x7fc00000 ;  /* 0x7fc00000000d8802 */ /* 0x000fe40000000f00 */
[----:B------:R-:W-:Y:S01]  /*0200*/  IADD3 R0, PT, PT, R0, UR4, RZ ;  /* 0x0000000400007c10 */ /* 0x000fe2000fffe0ff */
[----:B---3--:R-:W-:-:S05]  /*0210*/  @P0 FADD R11, -R2, R5 ;  /* 0x00000005020b0221 */ /* 0x008fca0000000100 */
[----:B------:R0:W-:Y:S04]  /*0220*/  @P0 STG.E desc[UR6][R6.64], R11 ;  /* 0x0000000b06000986 */ /* 0x0001e8000c101906 */
[----:B------:R0:W-:Y:S01]  /*0230*/  @!P0 STG.E desc[UR6][R6.64], R13 ;  /* 0x0000000d06008986 */ /* 0x0001e2000c101906 */
[----:B------:R-:W-:-:S13]  /*0240*/  ISETP.GE.AND P0, PT, R0, UR10, PT ;  /* 0x0000000a00007c0c */ /* 0x000fda000bf06270 */
[----:B0-----:R-:W-:Y:S05]  /*0250*/  @!P0 BRA `(.L_x_126) ;  /* 0xfffffffc00c48947 */ /* 0x001fea000383ffff */
[----:B------:R-:W-:Y:S05]  /*0260*/  EXIT ;  /* 0x000000000000794d */ /* 0x000fea0003800000 */
.L_x_125:
[----:B------:R-:W0:Y:S01]  /*0270*/  LDCU.64 UR8, c[0x0][0x3b0] ;  /* 0x00007600ff0877ac */ /* 0x000e220008000a00 */
[----:B------:R-:W1:Y:S01]  /*0280*/  LDC.64 R4, c[0x0][0x3b0] ;  /* 0x0000ec00ff047b82 */ /* 0x000e620000000a00 */
[----:B------:R-:W2:Y:S01]  /*0290*/  LDCU UR10, c[0x0][0x398] ;  /* 0x00007300ff0a77ac */ /* 0x000ea20008000800 */
[----:B------:R-:W3:Y:S06]  /*02a0*/  LDCU UR11, c[0x0][0x398] ;  /* 0x00007300ff0b77ac */ /* 0x000eec0008000800 */
[----:B------:R-:W4:Y:S08]  /*02b0*/  LDC.64 R2, c[0x0][0x3a8] ;  /* 0x0000ea00ff027b82 */ /* 0x000f300000000a00 */
[----:B------:R-:W1:Y:S01]  /*02c0*/  LDC.64 R8, c[0x0][0x3a8] ;  /* 0x0000ea00ff087b82 */ /* 0x000e620000000a00 */
[----:B0-----:R-:W-:-:S04]  /*02d0*/  UISETP.NE.U32.AND UP0, UPT, UR8, URZ, UPT ;  /* 0x000000ff0800728c */ /* 0x001fc8000bf05070 */
[----:B------:R-:W-:-:S09]  /*02e0*/  UISETP.NE.AND.EX UP0, UPT, UR9, URZ, UPT, UP0 ;  /* 0x000000ff0900728c */ /* 0x000fd2000bf05300 */
[----:B--23--:R-:W-:Y:S05]  /*02f0*/  BRA.U !UP0, `(.L_x_127) ;  /* 0x00000001085c7547 */ /* 0x00cfea000b800000 */
.L_x_128:
[C---:B------:R-:W-:Y:S01]  /*0300*/  ISETP.GE.AND P0, PT, R0.reuse, UR5, PT ;  /* 0x0000000500007c0c */ /* 0x040fe2000bf06270 */
[----:B------:R-:W0:Y:S08]  /*0310*/  LDC.64 R12, c[0x0][0x380] ;  /* 0x0000e000ff0c7b82 */ /* 0x000e300000000a00 */
[----:B------:R-:W2:Y:S08]  /*0320*/  LDC.64 R14, c[0x0][0x388] ;  /* 0x0000e200ff0e7b82 */ /* 0x000eb00000000a00 */
[----:B------:R-:W3:Y:S01]  /*0330*/  @P0 LDC.64 R10, c[0x0][0x390] ;  /* 0x0000e400ff0a0b82 */ /* 0x000ee20000000a00 */
[----:B0-----:R-:W-:-:S06]  /*0340*/  @P0 IMAD.WIDE R12, R0, 0x4, R12 ;  /* 0x00000004000c0825 */ /* 0x001fcc00078e020c */
[----:B------:R-:W5:Y:S01]  /*0350*/  @P0 LDG.E.CONSTANT R13, desc[UR6][R12.64] ;  /* 0x000000060c0d0981 */ /* 0x000f62000c1e9900 */
[----:B--2---:R-:W-:-:S06]  /*0360*/  @P0 IMAD.WIDE R14, R0, 0x4, R14 ;  /* 0x00000004000e0825 */ /* 0x004fcc00078e020e */
[----:B------:R-:W2:Y:S01]  /*0370*/  @P0 LDG.E.CONSTANT R15, desc[UR6][R14.64] ;  /* 0x000000060e0f0981 */ /* 0x000ea2000c1e9900 */
[----:B---3--:R-:W-:-:S06]  /*0380*/  @P0 IMAD.WIDE R10, R0, 0x4, R10 ;  /* 0x00000004000a0825 */ /* 0x008fcc00078e020a */
[----:B------:R-:W5:Y:S01]  /*0390*/  @P0 LDG.E.CONSTANT R10, desc[UR6][R10.64] ;  /* 0x000000060a0a0981 */ /* 0x000f62000c1e9900 */
[----:B----4-:R-:W-:Y:S01]  /*03a0*/  IMAD.WIDE R6, R0, 0x4, R2 ;  /* 0x0000000400067825 */ /* 0x010fe200078e0202 */
[----:B------:R-:W-:-:S03]  /*03b0*/  @!P0 MOV R21, 0x7fc00000 ;  /* 0x7fc0000000158802 */ /* 0x000fc60000000f00 */
[C---:B-1----:R-:W-:Y:S01]  /*03c0*/  IMAD.WIDE R8, R0.reuse, 0x4, R4 ;  /* 0x0000000400087825 */ /* 0x042fe200078e0204 */
[----:B------:R-:W-:Y:S01]  /*03d0*/  IADD3 R0, PT, PT, R0, UR4, RZ ;  /* 0x0000000400007c10 */ /* 0x000fe2000fffe0ff */
[----:B------:R0:W-:Y:S04]  /*03e0*/  @!P0 STG.E desc[UR6][R6.64], R21 ;  /* 0x0000001506008986 */ /* 0x0001e8000c101906 */
[----:B------:R0:W-:Y:S01]  /*03f0*/  @!P0 STG.E desc[UR6][R8.64], R21 ;  /* 0x0000001508008986 */ /* 0x0001e2000c101906 */
[C---:B-----5:R-:W-:Y:S01]  /*0400*/  @P0 FADD R17, -R10.reuse, R13 ;  /* 0x0000000d0a110221 */ /* 0x060fe20000000100 */
[----:B--2---:R-:W-:-:S04]  /*0410*/  @P0 FADD R19, -R10, R15 ;  /* 0x0000000f0a130221 */ /* 0x004fc80000000100 */
[----:B------:R0:W-:Y:S04]  /*0420*/  @P0 STG.E desc[UR6][R6.64], R17 ;  /* 0x0000001106000986 */ /* 0x0001e8000c101906 */
[----:B------:R0:W-:Y:S01]  /*0430*/  @P0 STG.E desc[UR6][R8.64], R19 ;  /* 0x0000001308000986 */ /* 0x0001e2000c101906 */
[----:B------:R-:W-:-:S13]  /*0440*/  ISETP.GE.AND P0, PT, R0, UR10, PT ;  /* 0x0000000a00007c0c */ /* 0x000fda000bf06270 */
[----:B0-----:R-:W-:Y:S05]  /*0450*/  @!P0 BRA `(.L_x_128) ;  /* 0xfffffffc00a88947 */ /* 0x001fea000383ffff */
[----:B------:R-:W-:Y:S05]  /*0460*/  EXIT ;  /* 0x000000000000794d */ /* 0x000fea0003800000 */
.L_x_127:
[----:B------:R-:W-:-:S13]  /*0470*/  ISETP.GE.AND P0, PT, R0, UR5, PT ;  /* 0x0000000500007c0c */ /* 0x000fda000bf06270 */
[----:B----4-:R-:W0:Y:S08]  /*0480*/  @P0 LDC.64 R2, c[0x0][0x390] ;  /* 0x0000e400ff020b82 */ /* 0x010e300000000a00 */
[----:B-1----:R-:W1:Y:S01]  /*0490*/  @P0 LDC.64 R4, c[0x0][0x380] ;  /* 0x0000e000ff040b82 */ /* 0x002e620000000a00 */
[----:B0-----:R-:W-:-:S06]  /*04a0*/  @P0 IMAD.WIDE R2, R0, 0x4, R2 ;  /* 0x0000000400020825 */ /* 0x001fcc00078e0202 */
[----:B------:R-:W2:Y:S01]  /*04b0*/  @P0 LDG.E.CONSTANT R2, desc[UR6][R2.64] ;  /* 0x0000000602020981 */ /* 0x000ea2000c1e9900 */
[----:B-1----:R-:W-:-:S06]  /*04c0*/  @P0 IMAD.WIDE R4, R0, 0x4, R4 ;  /* 0x0000000400040825 */ /* 0x002fcc00078e0204 */
[----:B------:R-:W2:Y:S01]  /*04d0*/  @P0 LDG.E.CONSTANT R5, desc[UR6][R4.64] ;  /* 0x0000000604050981 */ /* 0x000ea2000c1e9900 */
[C---:B------:R-:W-:Y:S01]  /*04e0*/  IMAD.WIDE R6, R0.reuse, 0x4, R8 ;  /* 0x0000000400067825 */ /* 0x040fe200078e0208 */
[----:B------:R-:W-:Y:S02]  /*04f0*/  @!P0 MOV R13, 0x7fc00000 ;  /* 0x7fc00000000d8802 */ /* 0x000fe40000000f00 */
[----:B------:R-:W-:Y:S01]  /*0500*/  IADD3 R0, PT, PT, R0, UR4, RZ ;  /* 0x0000000400007c10 */ /* 0x000fe2000fffe0ff */
[----:B--2---:R-:W-:-:S05]  /*0510*/  @P0 FADD R11, -R2, R5 ;  /* 0x00000005020b0221 */ /* 0x004fca0000000100 */
[----:B------:R0:W-:Y:S04]  /*0520*/  @P0 STG.E desc[UR6][R6.64], R11 ;  /* 0x0000000b06000986 */ /* 0x0001e8000c101906 */
[----:B------:R0:W-:Y:S01]  /*0530*/  @!P0 STG.E desc[UR6][R6.64], R13 ;  /* 0x0000000d06008986 */ /* 0x0001e2000c101906 */
[----:B------:R-:W-:-:S13]  /*0540*/  ISETP.GE.AND P0, PT, R0, UR11, PT ;  /* 0x0000000b00007c0c */ /* 0x000fda000bf06270 */
[----:B0-----:R-:W-:Y:S05]  /*0550*/  @!P0 BRA `(.L_x_127) ;  /* 0xfffffffc00c48947 */ /* 0x001fea000383ffff */
[----:B------:R-:W-:Y:S05]  /*0560*/  EXIT ;  /* 0x000000000000794d */ /* 0x000fea0003800000 */
.L_x_129:
        /* <DEDUP_REMOVED lines=9> */
.L_x_133:


//--------------------- .nv.shared.transpose_rm_to_tm_32x32_pad_f32 --------------------------
	.section	.nv.shared.transpose_rm_to_tm_32x32_pad_f32,"aw",@nobits
	.sectionflags	@""
	.align	4
.nv.shared.transpose_rm_to_tm_32x32_pad_f32:
	.zero		5248


//--------------------- .nv.shared.reserved.0     --------------------------
	.section	.nv.shared.reserved.0,"aw",@nobits
	.weak		__nv_reservedSMEM_offset_0_alias
	.size		__nv_reservedSMEM_offset_0_alias, 0, 64
	.other		__nv_reservedSMEM_offset_0_alias,@"STO_CUDA_RESERVED_SHARED STV_DEFAULT"
__nv_reservedSMEM_offset_0_alias:
	.zero		0
	.zero		64


//--------------------- .nv.shared.eri_one_series_many_params_time_major_f32 --------------------------
	.section	.nv.shared.eri_one_series_many_params_time_major_f32,"aw",@nobits
	.sectionflags	@""
	.align	4
.nv.shared.eri_one_series_many_params_time_major_f32:
	.zero		1152


//--------------------- .nv.constant0.transpose_rm_to_tm_32x32_pad_f32 --------------------------
	.section	.nv.constant0.transpose_rm_to_tm_32x32_pad_f32,"a",@progbits
	.sectionflags	@""
	.align	4
.nv.constant0.transpose_rm_to_tm_32x32_pad_f32:
	.zero		920


//--------------------- .nv.constant0.eri_one_series_many_params_time_major_f32 --------------------------
	.section	.nv.constant0.eri_one_series_many_params_time_major_f32,"a",@progbits
	.sectionflags	@""
	.align	4
.nv.constant0.eri_one_series_many_params_time_major_f32:
	.zero		972


//--------------------- .nv.constant0.eri_many_series_one_param_time_major_f32 --------------------------
	.section	.nv.constant0.eri_many_series_one_param_time_major_f32,"a",@progbits
	.sectionflags	@""
	.align	4
.nv.constant0.eri_many_series_one_param_time_major_f32:
	.zero		960


//--------------------- .nv.constant0.eri_batch_f32 --------------------------
	.section	.nv.constant0.eri_batch_f32,"a",@progbits
	.sectionflags	@""
	.align	4
.nv.constant0.eri_batch_f32:
	.zero		952


//--------------------- SYMBOLS --------------------------

	.type		.nv.reservedSmem.offset0,@object
	.size		.nv.reservedSmem.offset0,0x4
	.type		.nv.reservedSmem.cap,@object
	.size		.nv.reservedSmem.cap,0x4
